# CuTe-DSL kernel — source=fa4 family=fa4_bwd_sm100
# config = {"dtype": "BFloat16", "causal": false, "use_2cta": true, "head_dim": 64}


// ===== COMPILED SASS (sm_100a) =====

	.target	sm_100a

	.elftype	@"ET_EXEC"


//--------------------- .note.nv.tkinfo           --------------------------
	.section	.note.nv.tkinfo,"",@"SHT_NOTE"
	.sectionflags	@"SHF_NOTE_NV_TKINFO"
	.tkinfo
        /*0018*/ 	.word	0x00000081
        /*0030*/ 	.string	""
        /*0030*/ 	.string	"ptxas"
        /*0030*/ 	.string	"Cuda compilation tools, release 12.9, V12.9.83"
        /*0030*/ 	.string	"Build system must define TOOLS_VERSION_EXTENDED"
        /*0030*/ 	.string	"-O 3 -arch sm_100a "



//--------------------- .note.nv.cuver            --------------------------
	.section	.note.nv.cuver,"",@"SHT_NOTE"
	.sectionflags	@"SHF_NOTE_NV_CUVER"
        /*0018*/ 	.short	0x0001
        /*001a*/ 	.short	0x0064
        /*001c*/ 	.short	0x0001
        /*001e*/ 	.short	0x0000
        /*0020*/ 	.short	0x0001
        /*0022*/ 	.short	0x0000


//--------------------- .nv.info                  --------------------------
	.section	.nv.info,"",@"SHT_CUDA_INFO"
	.align	4


	//----- nvinfo : EIATTR_REGCOUNT
	.align		4
        /*0000*/ 	.byte	0x04, 0x2f
        /*0002*/ 	.short	(.L_6 - .L_5)
	.align		4
.L_5:
        /*0004*/ 	.word	index@(kernel_cutlass_kernel_flash_attncuteflash_bwd_sm100FlashAttentionBackwardSm100_object_at__tensor0000o6411101213_tensor0000_o_6410111213_tensor0000o6411101213_tensor0000_o_6410111213_tenso_0)
        /*0008*/ 	.word	0x00000080


	//----- nvinfo : EIATTR_FRAME_SIZE
	.align		4
.L_6:
        /*000c*/ 	.byte	0x04, 0x11
        /*000e*/ 	.short	(.L_8 - .L_7)
	.align		4
.L_7:
        /*0010*/ 	.word	index@($__internal_2_$__cuda_sm10x_tcgen05_guardrail_trap_unallocated_columns_being_dealloced)
        /*0014*/ 	.word	0x00000008


	//----- nvinfo : EIATTR_FRAME_SIZE
	.align		4
.L_8:
        /*0018*/ 	.byte	0x04, 0x11
        /*001a*/ 	.short	(.L_10 - .L_9)
	.align		4
.L_9:
        /*001c*/ 	.word	index@($__internal_1_$__cuda_sm10x_tcgen05_guardrail_trap_phase_invalid_during_alloc)
        /*0020*/ 	.word	0x00000008


	//----- nvinfo : EIATTR_FRAME_SIZE
	.align		4
.L_10:
        /*0024*/ 	.byte	0x04, 0x11
        /*0026*/ 	.short	(.L_12 - .L_11)
	.align		4
.L_11:
        /*0028*/ 	.word	index@($__internal_0_$__cuda_sm10x_tcgen05_guardrail_trap_col_being_dealloced_not_returned_by_alloc)
        /*002c*/ 	.word	0x00000008


	//----- nvinfo : EIATTR_FRAME_SIZE
	.align		4
.L_12:
        /*0030*/ 	.byte	0x04, 0x11
        /*0032*/ 	.short	(.L_14 - .L_13)
	.align		4
.L_13:
        /*0034*/ 	.word	index@(kernel_cutlass_kernel_flash_attncuteflash_bwd_sm100FlashAttentionBackwardSm100_object_at__tensor0000o6411101213_tensor0000_o_6410111213_tensor0000o6411101213_tensor0000_o_6410111213_tenso_0)
        /*0038*/ 	.word	0x00000008


	//----- nvinfo : EIATTR_MIN_STACK_SIZE
	.align		4
.L_14:
        /*003c*/ 	.byte	0x04, 0x12
        /*003e*/ 	.short	(.L_16 - .L_15)
	.align		4
.L_15:
        /*0040*/ 	.word	index@(kernel_cutlass_kernel_flash_attncuteflash_bwd_sm100FlashAttentionBackwardSm100_object_at__tensor0000o6411101213_tensor0000_o_6410111213_tensor0000o6411101213_tensor0000_o_6410111213_tenso_0)
        /*0044*/ 	.word	0x00000008
.L_16:


//--------------------- .nv.info.kernel_cutlass_kernel_flash_attncuteflash_bwd_sm100FlashAttentionBackwardSm100_object_at__tensor0000o6411101213_tensor0000_o_6410111213_tensor0000o6411101213_tensor0000_o_6410111213_tenso_0 --------------------------
	.section	.nv.info.kernel_cutlass_kernel_flash_attncuteflash_bwd_sm100FlashAttentionBackwardSm100_object_at__tensor0000o6411101213_tensor0000_o_6410111213_tensor0000o6411101213_tensor0000_o_6410111213_tenso_0,"",@"SHT_CUDA_INFO"
	.sectionflags	@""
	.align	4


	//----- nvinfo : EIATTR_CUDA_API_VERSION
	.align		4
        /*0000*/ 	.byte	0x04, 0x37
        /*0002*/ 	.short	(.L_18 - .L_17)
.L_17:
        /*0004*/ 	.word	0x00000081


	//----- nvinfo : EIATTR_KPARAM_INFO
	.align		4
.L_18:
        /*0008*/ 	.byte	0x04, 0x17
        /*000a*/ 	.short	(.L_20 - .L_19)
.L_19:
        /*000c*/ 	.word	0x00000000
        /*0010*/ 	.short	0x0021
        /*0012*/ 	.short	0x0624
        /*0014*/ 	.byte	0x00, 0xf0, 0x31, 0x00


	//----- nvinfo : EIATTR_KPARAM_INFO
	.align		4
.L_20:
        /*0018*/ 	.byte	0x04, 0x17
        /*001a*/ 	.short	(.L_22 - .L_21)
.L_21:
        /*001c*/ 	.word	0x00000000
        /*0020*/ 	.short	0x0020
        /*0022*/ 	.short	0x0620
        /*0024*/ 	.byte	0x00, 0xf0, 0x11, 0x00


	//----- nvinfo : EIATTR_KPARAM_INFO
	.align		4
.L_22:
        /*0028*/ 	.byte	0x04, 0x17
        /*002a*/ 	.short	(.L_24 - .L_23)
.L_23:
        /*002c*/ 	.word	0x00000000
        /*0030*/ 	.short	0x001f
        /*0032*/ 	.short	0x061c
        /*0034*/ 	.byte	0x00, 0xf0, 0x11, 0x00


	//----- nvinfo : EIATTR_KPARAM_INFO
	.align		4
.L_24:
        /*0038*/ 	.byte	0x04, 0x17
        /*003a*/ 	.short	(.L_26 - .L_25)
.L_25:
        /*003c*/ 	.word	0x00000000
        /*0040*/ 	.short	0x001e
        /*0042*/ 	.short	0x0618
        /*0044*/ 	.byte	0x00, 0xf0, 0x11, 0x00


	//----- nvinfo : EIATTR_KPARAM_INFO
	.align		4
.L_26:
        /*0048*/ 	.byte	0x04, 0x17
        /*004a*/ 	.short	(.L_28 - .L_27)
.L_27:
        /*004c*/ 	.word	0x00000000
        /*0050*/ 	.short	0x001d
        /*0052*/ 	.short	0x0614
        /*0054*/ 	.byte	0x00, 0xf0, 0x11, 0x00


	//----- nvinfo : EIATTR_KPARAM_INFO
	.align		4
.L_28:
        /*0058*/ 	.byte	0x04, 0x17
        /*005a*/ 	.short	(.L_30 - .L_29)
.L_29:
        /*005c*/ 	.word	0x00000000
        /*0060*/ 	.short	0x001c
        /*0062*/ 	.short	0x0610
        /*0064*/ 	.byte	0x00, 0xf0, 0x11, 0x00


	//----- nvinfo : EIATTR_KPARAM_INFO
	.align		4
.L_30:
        /*0068*/ 	.byte	0x04, 0x17
        /*006a*/ 	.short	(.L_32 - .L_31)
.L_31:
        /*006c*/ 	.word	0x00000000
        /*0070*/ 	.short	0x001b
        /*0072*/ 	.short	0x060c
        /*0074*/ 	.byte	0x00, 0xf0, 0x0d, 0x00


	//----- nvinfo : EIATTR_KPARAM_INFO
	.align		4
.L_32:
        /*0078*/ 	.byte	0x04, 0x17
        /*007a*/ 	.short	(.L_34 - .L_33)
.L_33:
        /*007c*/ 	.word	0x00000000
        /*0080*/ 	.short	0x001a
        /*0082*/ 	.short	0x0609
        /*0084*/ 	.byte	0x00, 0xf0, 0x0d, 0x00


	//----- nvinfo : EIATTR_KPARAM_INFO
	.align		4
.L_34:
        /*0088*/ 	.byte	0x04, 0x17
        /*008a*/ 	.short	(.L_36 - .L_35)
.L_35:
        /*008c*/ 	.word	0x00000000
        /*0090*/ 	.short	0x0019
        /*0092*/ 	.short	0x0606
        /*0094*/ 	.byte	0x00, 0xf0, 0x0d, 0x00


	//----- nvinfo : EIATTR_KPARAM_INFO
	.align		4
.L_36:
        /*0098*/ 	.byte	0x04, 0x17
        /*009a*/ 	.short	(.L_38 - .L_37)
.L_37:
        /*009c*/ 	.word	0x00000000
        /*00a0*/ 	.short	0x0018
        /*00a2*/ 	.short	0x0603
        /*00a4*/ 	.byte	0x00, 0xf0, 0x0d, 0x00


	//----- nvinfo : EIATTR_KPARAM_INFO
	.align		4
.L_38:
        /*00a8*/ 	.byte	0x04, 0x17
        /*00aa*/ 	.short	(.L_40 - .L_39)
.L_39:
        /*00ac*/ 	.word	0x00000000
        /*00b0*/ 	.short	0x0017
        /*00b2*/ 	.short	0x0600
        /*00b4*/ 	.byte	0x00, 0xf0, 0x0d, 0x00


	//----- nvinfo : EIATTR_KPARAM_INFO
	.align		4
.L_40:
        /*00b8*/ 	.byte	0x04, 0x17
        /*00ba*/ 	.short	(.L_42 - .L_41)
.L_41:
        /*00bc*/ 	.word	0x00000000
        /*00c0*/ 	.short	0x0016
        /*00c2*/ 	.short	0x0580
        /*00c4*/ 	.byte	0x00, 0xf0, 0x01, 0x02


	//----- nvinfo : EIATTR_KPARAM_INFO
	.align		4
.L_42:
        /*00c8*/ 	.byte	0x04, 0x17
        /*00ca*/ 	.short	(.L_44 - .L_43)
.L_43:
        /*00cc*/ 	.word	0x00000000
        /*00d0*/ 	.short	0x0015
        /*00d2*/ 	.short	0x0500
        /*00d4*/ 	.byte	0x00, 0xf0, 0x01, 0x02


	//----- nvinfo : EIATTR_KPARAM_INFO
	.align		4
.L_44:
        /*00d8*/ 	.byte	0x04, 0x17
        /*00da*/ 	.short	(.L_46 - .L_45)
.L_45:
        /*00dc*/ 	.word	0x00000000
        /*00e0*/ 	.short	0x0014
        /*00e2*/ 	.short	0x0480
        /*00e4*/ 	.byte	0x00, 0xf0, 0x01, 0x02


	//----- nvinfo : EIATTR_KPARAM_INFO
	.align		4
.L_46:
        /*00e8*/ 	.byte	0x04, 0x17
        /*00ea*/ 	.short	(.L_48 - .L_47)
.L_47:
        /*00ec*/ 	.word	0x00000000
        /*00f0*/ 	.short	0x0013
        /*00f2*/ 	.short	0x0400
        /*00f4*/ 	.byte	0x00, 0xf0, 0x01, 0x02


	//----- nvinfo : EIATTR_KPARAM_INFO
	.align		4
.L_48:
        /*00f8*/ 	.byte	0x04, 0x17
        /*00fa*/ 	.short	(.L_50 - .L_49)
.L_49:
        /*00fc*/ 	.word	0x00000000
        /*0100*/ 	.short	0x0012
        /*0102*/ 	.short	0x0380
        /*0104*/ 	.byte	0x00, 0xf0, 0x01, 0x02


	//----- nvinfo : EIATTR_KPARAM_INFO
	.align		4
.L_50:
        /*0108*/ 	.byte	0x04, 0x17
        /*010a*/ 	.short	(.L_52 - .L_51)
.L_51:
        /*010c*/ 	.word	0x00000000
        /*0110*/ 	.short	0x0011
        /*0112*/ 	.short	0x0300
        /*0114*/ 	.byte	0x00, 0xf0, 0x01, 0x02


	//----- nvinfo : EIATTR_KPARAM_INFO
	.align		4
.L_52:
        /*0118*/ 	.byte	0x04, 0x17
        /*011a*/ 	.short	(.L_54 - .L_53)
.L_53:
        /*011c*/ 	.word	0x00000000
        /*0120*/ 	.short	0x0010
        /*0122*/ 	.short	0x0280
        /*0124*/ 	.byte	0x00, 0xf0, 0x01, 0x02


	//----- nvinfo : EIATTR_KPARAM_INFO
	.align		4
.L_54:
        /*0128*/ 	.byte	0x04, 0x17
        /*012a*/ 	.short	(.L_56 - .L_55)
.L_55:
        /*012c*/ 	.word	0x00000000
        /*0130*/ 	.short	0x000f
        /*0132*/ 	.short	0x0200
        /*0134*/ 	.byte	0x00, 0xf0, 0x01, 0x02


	//----- nvinfo : EIATTR_KPARAM_INFO
	.align		4
.L_56:
        /*0138*/ 	.byte	0x04, 0x17
        /*013a*/ 	.short	(.L_58 - .L_57)
.L_57:
        /*013c*/ 	.word	0x00000000
        /*0140*/ 	.short	0x000e
        /*0142*/ 	.short	0x0180
        /*0144*/ 	.byte	0x00, 0xf0, 0x01, 0x02


	//----- nvinfo : EIATTR_KPARAM_INFO
	.align		4
.L_58:
        /*0148*/ 	.byte	0x04, 0x17
        /*014a*/ 	.short	(.L_60 - .L_59)
.L_59:
        /*014c*/ 	.word	0x00000000
        /*0150*/ 	.short	0x000d
        /*0152*/ 	.short	0x013c
        /*0154*/ 	.byte	0x00, 0xf0, 0x31, 0x00


	//----- nvinfo : EIATTR_KPARAM_INFO
	.align		4
.L_60:
        /*0158*/ 	.byte	0x04, 0x17
        /*015a*/ 	.short	(.L_62 - .L_61)
.L_61:
        /*015c*/ 	.word	0x00000000
        /*0160*/ 	.short	0x000c
        /*0162*/ 	.short	0x0130
        /*0164*/ 	.byte	0x00, 0xf0, 0x31, 0x00


	//----- nvinfo : EIATTR_KPARAM_INFO
	.align		4
.L_62:
        /*0168*/ 	.byte	0x04, 0x17
        /*016a*/ 	.short	(.L_64 - .L_63)
.L_63:
        /*016c*/ 	.word	0x00000000
        /*0170*/ 	.short	0x000b
        /*0172*/ 	.short	0x0108
        /*0174*/ 	.byte	0x00, 0xf0, 0xa1, 0x00


	//----- nvinfo : EIATTR_KPARAM_INFO
	.align		4
.L_64:
        /*0178*/ 	.byte	0x04, 0x17
        /*017a*/ 	.short	(.L_66 - .L_65)
.L_65:
        /*017c*/ 	.word	0x00000000
        /*0180*/ 	.short	0x000a
        /*0182*/ 	.short	0x00d8
        /*0184*/ 	.byte	0x00, 0xf0, 0xc1, 0x00


	//----- nvinfo : EIATTR_KPARAM_INFO
	.align		4
.L_66:
        /*0188*/ 	.byte	0x04, 0x17
        /*018a*/ 	.short	(.L_68 - .L_67)
.L_67:
        /*018c*/ 	.word	0x00000000
        /*0190*/ 	.short	0x0009
        /*0192*/ 	.short	0x00a8
        /*0194*/ 	.byte	0x00, 0xf0, 0xc1, 0x00


	//----- nvinfo : EIATTR_KPARAM_INFO
	.align		4
.L_68:
        /*0198*/ 	.byte	0x04, 0x17
        /*019a*/ 	.short	(.L_70 - .L_69)
.L_69:
        /*019c*/ 	.word	0x00000000
        /*01a0*/ 	.short	0x0008
        /*01a2*/ 	.short	0x009c
        /*01a4*/ 	.byte	0x00, 0xf0, 0x31, 0x00


	//----- nvinfo : EIATTR_KPARAM_INFO
	.align		4
.L_70:
        /*01a8*/ 	.byte	0x04, 0x17
        /*01aa*/ 	.short	(.L_72 - .L_71)
.L_71:
        /*01ac*/ 	.word	0x00000000
        /*01b0*/ 	.short	0x0007
        /*01b2*/ 	.short	0x0090
        /*01b4*/ 	.byte	0x00, 0xf0, 0x31, 0x00


	//----- nvinfo : EIATTR_KPARAM_INFO
	.align		4
.L_72:
        /*01b8*/ 	.byte	0x04, 0x17
        /*01ba*/ 	.short	(.L_74 - .L_73)
.L_73:
        /*01bc*/ 	.word	0x00000000
        /*01c0*/ 	.short	0x0006
        /*01c2*/ 	.short	0x0068
        /*01c4*/ 	.byte	0x00, 0xf0, 0xa1, 0x00


	//----- nvinfo : EIATTR_KPARAM_INFO
	.align		4
.L_74:
        /*01c8*/ 	.byte	0x04, 0x17
        /*01ca*/ 	.short	(.L_76 - .L_75)
.L_75:
        /*01cc*/ 	.word	0x00000000
        /*01d0*/ 	.short	0x0005
        /*01d2*/ 	.short	0x0040
        /*01d4*/ 	.byte	0x00, 0xf0, 0xa1, 0x00


	//----- nvinfo : EIATTR_KPARAM_INFO
	.align		4
.L_76:
        /*01d8*/ 	.byte	0x04, 0x17
        /*01da*/ 	.short	(.L_78 - .L_77)
.L_77:
        /*01dc*/ 	.word	0x00000000
        /*01e0*/ 	.short	0x0004
        /*01e2*/ 	.short	0x0030
        /*01e4*/ 	.byte	0x00, 0xf0, 0x31, 0x00


	//----- nvinfo : EIATTR_KPARAM_INFO
	.align		4
.L_78:
        /*01e8*/ 	.byte	0x04, 0x17
        /*01ea*/ 	.short	(.L_80 - .L_79)
.L_79:
        /*01ec*/ 	.word	0x00000000
        /*01f0*/ 	.short	0x0003
        /*01f2*/ 	.short	0x0024
        /*01f4*/ 	.byte	0x00, 0xf0, 0x31, 0x00


	//----- nvinfo : EIATTR_KPARAM_INFO
	.align		4
.L_80:
        /*01f8*/ 	.byte	0x04, 0x17
        /*01fa*/ 	.short	(.L_82 - .L_81)
.L_81:
        /*01fc*/ 	.word	0x00000000
        /*0200*/ 	.short	0x0002
        /*0202*/ 	.short	0x0018
        /*0204*/ 	.byte	0x00, 0xf0, 0x31, 0x00


	//----- nvinfo : EIATTR_KPARAM_INFO
	.align		4
.L_82:
        /*0208*/ 	.byte	0x04, 0x17
        /*020a*/ 	.short	(.L_84 - .L_83)
.L_83:
        /*020c*/ 	.word	0x00000000
        /*0210*/ 	.short	0x0001
        /*0212*/ 	.short	0x000c
        /*0214*/ 	.byte	0x00, 0xf0, 0x31, 0x00


	//----- nvinfo : EIATTR_KPARAM_INFO
	.align		4
.L_84:
        /*0218*/ 	.byte	0x04, 0x17
        /*021a*/ 	.short	(.L_86 - .L_85)
.L_85:
        /*021c*/ 	.word	0x00000000
        /*0220*/ 	.short	0x0000
        /*0222*/ 	.short	0x0000
        /*0224*/ 	.byte	0x00, 0xf0, 0x31, 0x00


	//----- nvinfo : EIATTR_AT_ENTRY_FRAGMENTS
	.align		4
.L_86:
        /*0228*/ 	.byte	0x04, 0x4f
        /*022a*/ 	.short	(.L_88 - .L_87)


	//   ....[0]....
.L_87:
        /*022c*/ 	.word	0x00000004


	//   ....[1]....
        /*0230*/ 	.word	0x00000005


	//----- nvinfo : EIATTR_RESERVED_SMEM_USED
	.align		4
.L_88:
        /*0234*/ 	.byte	0x01, 0x41
	.zero		2


	//----- nvinfo : EIATTR_SPARSE_MMA_MASK
	.align		4
        /*0238*/ 	.byte	0x03, 0x50
        /*023a*/ 	.short	0x0000


	//----- nvinfo : EIATTR_TCGEN05_2CTA_USED
	.align		4
        /*023c*/ 	.byte	0x01, 0x52
	.zero		2


	//----- nvinfo : EIATTR_MAXREG_COUNT
	.align		4
        /*0240*/ 	.byte	0x03, 0x1b
        /*0242*/ 	.short	0x0080


	//----- nvinfo : EIATTR_NUM_BARRIERS
	.align		4
        /*0244*/ 	.byte	0x02, 0x4c
        /*0246*/ 	.byte	0x10
	.zero		1


	//----- nvinfo : EIATTR_ANNOTATIONS
	.align		4
        /*0248*/ 	.byte	0x04, 0x55
        /*024a*/ 	.short	(.L_90 - .L_89)


	//   ....[0]....
.L_89:
        /*024c*/ 	.word	0x00000001
        /*0250*/ 	.byte	0x60, 0x05, 0x00, 0x00, 0x01, 0x00, 0x00, 0x00, 0xf0, 0x17, 0x00, 0x00, 0x01, 0x00, 0x00, 0x00
        /*0260*/ 	.byte	0x90, 0x19, 0x00, 0x00, 0x01, 0x00, 0x00, 0x00, 0x80, 0x1d, 0x00, 0x00, 0x01, 0x00, 0x00, 0x00
        /*0270*/ 	.byte	0xd0, 0x20, 0x00, 0x00, 0x01, 0x00, 0x00, 0x00, 0x00, 0x65, 0x00, 0x00, 0x01, 0x00, 0x00, 0x00
        /*0280*/ 	.byte	0x30, 0x65, 0x00, 0x00, 0x01, 0x00, 0x00, 0x00, 0x10, 0x6a, 0x00, 0x00, 0x01, 0x00, 0x00, 0x00
        /*0290*/ 	.byte	0x70, 0x8f, 0x00, 0x00, 0x01, 0x00, 0x00, 0x00, 0x40, 0x9a, 0x00, 0x00, 0x01, 0x00, 0x00, 0x00
        /*02a0*/ 	.byte	0xa0, 0x9a, 0x00, 0x00, 0x01, 0x00, 0x00, 0x00, 0x60, 0x9b, 0x00, 0x00, 0x01, 0x00, 0x00, 0x00
        /*02b0*/ 	.byte	0xd0, 0x9b, 0x00, 0x00, 0x01, 0x00, 0x00, 0x00, 0x80, 0x9e, 0x00, 0x00


	//----- nvinfo : EIATTR_INT_WARP_WIDE_INSTR_OFFSETS
	.align		4
.L_90:
        /*02bc*/ 	.byte	0x04, 0x31
        /*02be*/ 	.short	(.L_92 - .L_91)


	//   ....[0]....
.L_91:
        /*02c0*/ 	.word	0x000066b0


	//   ....[1]....
        /*02c4*/ 	.word	0x000066e0


	//----- nvinfo : EIATTR_COOP_GROUP_MASK_REGIDS
	.align		4
.L_92:
        /*02c8*/ 	.byte	0x04, 0x29
        /*02ca*/ 	.short	(.L_94 - .L_93)


	//   ....[0]....
.L_93:
        /*02cc*/ 	.word	0xffffffff


	//   ....[1]....
        /*02d0*/ 	.word	0xffffffff


	//   ....[2]....
        /*02d4*/ 	.word	0xffffffff


	//   ....[3]....
        /*02d8*/ 	.word	0xffffffff


	//   ....[4]....
        /*02dc*/ 	.word	0xffffffff


	//   ....[5]....
        /*02e0*/ 	.word	0xffffffff


	//   ....[6]....
        /*02e4*/ 	.word	0xffffffff


	//   ....[7]....
        /*02e8*/ 	.word	0xffffffff


	//   ....[8]....
        /*02ec*/ 	.word	0xffffffff


	//   ....[9]....
        /*02f0*/ 	.word	0xffffffff


	//   ....[10]....
        /*02f4*/ 	.word	0xffffffff


	//   ....[11]....
        /*02f8*/ 	.word	0xffffffff


	//   ....[12]....
        /*02fc*/ 	.word	0xffffffff


	//   ....[13]....
        /*0300*/ 	.word	0xffffffff


	//----- nvinfo : EIATTR_COOP_GROUP_INSTR_OFFSETS
	.align		4
.L_94:
        /*0304*/ 	.byte	0x04, 0x28
        /*0306*/ 	.short	(.L_96 - .L_95)


	//   ....[0]....
.L_95:
        /*0308*/ 	.word	0x00000750


	//   ....[1]....
        /*030c*/ 	.word	0x000008e0


	//   ....[2]....
        /*0310*/ 	.word	0x00000aa0


	//   ....[3]....
        /*0314*/ 	.word	0x00000c30


	//   ....[4]....
        /*0318*/ 	.word	0x00000dc0


	//   ....[5]....
        /*031c*/ 	.word	0x000011a0


	//   ....[6]....
        /*0320*/ 	.word	0x00002b30


	//   ....[7]....
        /*0324*/ 	.word	0x00003140


	//   ....[8]....
        /*0328*/ 	.word	0x00006540


	//   ....[9]....
        /*032c*/ 	.word	0x000067a0


	//   ....[10]....
        /*0330*/ 	.word	0x000094b0


	//   ....[11]....
        /*0334*/ 	.word	0x000099f0


	//   ....[12]....
        /*0338*/ 	.word	0x00009de0


	//   ....[13]....
        /*033c*/ 	.word	0x0000a060


	//----- nvinfo : EIATTR_REG_RECONFIG
	.align		4
.L_96:
        /*0340*/ 	.byte	0x01, 0x54
	.zero		2


	//----- nvinfo : EIATTR_VRC_CTA_INIT_COUNT
	.align		4
        /*0344*/ 	.byte	0x02, 0x4a
        /*0346*/ 	.byte	0x80
	.zero		1


	//----- nvinfo : EIATTR_MBARRIER_INSTR_OFFSETS
	.align		4
        /*0348*/ 	.byte	0x04, 0x39
        /*034a*/ 	.short	(.L_98 - .L_97)


	//   ....[0]....
.L_97:
        /*034c*/ 	.word	0x000003d0
        /*0350*/ 	.word	0x000000ff
        /*0354*/ 	.word	0x00000118
        /*0358*/ 	.short	0x0100
        /*035a*/ 	.byte	0x04
	.zero		1


	//   ....[1]....
        /*035c*/ 	.word	0x000003e0
        /*0360*/ 	.word	0x000000ff
        /*0364*/ 	.word	0x00000110
        /*0368*/ 	.short	0x0100
        /*036a*/ 	.byte	0x04
	.zero		1


	//   ....[2]....
        /*036c*/ 	.word	0x000003f0
        /*0370*/ 	.word	0x000000ff
        /*0374*/ 	.word	0x00000120
        /*0378*/ 	.short	0x0100
        /*037a*/ 	.byte	0x04
	.zero		1


	//   ....[3]....
        /*037c*/ 	.word	0x000004b0
        /*0380*/ 	.word	0x000000ff
        /*0384*/ 	.word	0x000000e8
        /*0388*/ 	.short	0x0100
        /*038a*/ 	.byte	0x06
	.zero		1


	//   ....[4]....
        /*038c*/ 	.word	0x000006e0
        /*0390*/ 	.word	0x000000ff
        /*0394*/ 	.word	0x00000040
        /*0398*/ 	.short	0x0100
        /*039a*/ 	.byte	0x04
	.zero		1


	//   ....[5]....
        /*039c*/ 	.word	0x000006f0
        /*03a0*/ 	.word	0x000000ff
        /*03a4*/ 	.word	0x00000048
        /*03a8*/ 	.short	0x0100
        /*03aa*/ 	.byte	0x04
	.zero		1


	//   ....[6]....
        /*03ac*/ 	.word	0x00000880
        /*03b0*/ 	.word	0x000000ff
        /*03b4*/ 	.word	0x00000050
        /*03b8*/ 	.short	0x0100
        /*03ba*/ 	.byte	0x06
	.zero		1


	//   ....[7]....
        /*03bc*/ 	.word	0x00000890
        /*03c0*/ 	.word	0x000000ff
        /*03c4*/ 	.word	0x00000058
        /*03c8*/ 	.short	0x0100
        /*03ca*/ 	.byte	0x06
	.zero		1


	//   ....[8]....
        /*03cc*/ 	.word	0x00000a10
        /*03d0*/ 	.word	0x000000ff
        /*03d4*/ 	.word	0x00000070
        /*03d8*/ 	.short	0x0100
        /*03da*/ 	.byte	0x04
	.zero		1


	//   ....[9]....
        /*03dc*/ 	.word	0x00000a20
        /*03e0*/ 	.word	0x000000ff
        /*03e4*/ 	.word	0x00000078
        /*03e8*/ 	.short	0x0100
        /*03ea*/ 	.byte	0x04
	.zero		1


	//   ....[10]....
        /*03ec*/ 	.word	0x00000a30
        /*03f0*/ 	.word	0x000000ff
        /*03f4*/ 	.word	0x00000080
        /*03f8*/ 	.short	0x0100
        /*03fa*/ 	.byte	0x04
	.zero		1


	//   ....[11]....
        /*03fc*/ 	.word	0x00000a40
        /*0400*/ 	.word	0x000000ff
        /*0404*/ 	.word	0x00000088
        /*0408*/ 	.short	0x0100
        /*040a*/ 	.byte	0x04
	.zero		1


	//   ....[12]....
        /*040c*/ 	.word	0x00000bd0
        /*0410*/ 	.word	0x000000ff
        /*0414*/ 	.word	0x00000090
        /*0418*/ 	.short	0x0100
        /*041a*/ 	.byte	0x06
	.zero		1


	//   ....[13]....
        /*041c*/ 	.word	0x00000be0
        /*0420*/ 	.word	0x000000ff
        /*0424*/ 	.word	0x00000098
        /*0428*/ 	.short	0x0100
        /*042a*/ 	.byte	0x06
	.zero		1


	//   ....[14]....
        /*042c*/ 	.word	0x00000d60
        /*0430*/ 	.word	0x000000ff
        /*0434*/ 	.word	0x00000060
        /*0438*/ 	.short	0x0100
        /*043a*/ 	.byte	0x06
	.zero		1


	//   ....[15]....
        /*043c*/ 	.word	0x00000d70
        /*0440*/ 	.word	0x000000ff
        /*0444*/ 	.word	0x00000068
        /*0448*/ 	.short	0x0100
        /*044a*/ 	.byte	0x06
	.zero		1


	//   ....[16]....
        /*044c*/ 	.word	0x00000ff0
        /*0450*/ 	.word	0x000000ff
        /*0454*/ 	.word	0x00000020
        /*0458*/ 	.short	0x0100
        /*045a*/ 	.byte	0x05
	.zero		1


	//   ....[17]....
        /*045c*/ 	.word	0x00001000
        /*0460*/ 	.word	0x000000ff
        /*0464*/ 	.word	0x00000028
        /*0468*/ 	.short	0x0100
        /*046a*/ 	.byte	0x05
	.zero		1


	//   ....[18]....
        /*046c*/ 	.word	0x00001010
        /*0470*/ 	.word	0x000000ff
        /*0474*/ 	.word	0x00000030
        /*0478*/ 	.short	0x0100
        /*047a*/ 	.byte	0x04
	.zero		1


	//   ....[19]....
        /*047c*/ 	.word	0x00001020
        /*0480*/ 	.word	0x000000ff
        /*0484*/ 	.word	0x00000038
        /*0488*/ 	.short	0x0100
        /*048a*/ 	.byte	0x04
	.zero		1


	//   ....[20]....
        /*048c*/ 	.word	0x00001030
        /*0490*/ 	.word	0x000000ff
        /*0494*/ 	.word	0x00000000
        /*0498*/ 	.short	0x0100
        /*049a*/ 	.byte	0x04
	.zero		1


	//   ....[21]....
        /*049c*/ 	.word	0x00001040
        /*04a0*/ 	.word	0x000000ff
        /*04a4*/ 	.word	0x00000008
        /*04a8*/ 	.short	0x0100
        /*04aa*/ 	.byte	0x04
	.zero		1


	//   ....[22]....
        /*04ac*/ 	.word	0x000010f0
        /*04b0*/ 	.word	0x000000ff
        /*04b4*/ 	.word	0x000000f0
        /*04b8*/ 	.short	0x0100
        /*04ba*/ 	.byte	0x04
	.zero		1


	//   ....[23]....
        /*04bc*/ 	.word	0x00001100
        /*04c0*/ 	.word	0x000000ff
        /*04c4*/ 	.word	0x000000f8
        /*04c8*/ 	.short	0x0100
        /*04ca*/ 	.byte	0x04
	.zero		1


	//   ....[24]....
        /*04cc*/ 	.word	0x00001110
        /*04d0*/ 	.word	0x000000ff
        /*04d4*/ 	.word	0x00000100
        /*04d8*/ 	.short	0x0100
        /*04da*/ 	.byte	0x04
	.zero		1


	//   ....[25]....
        /*04dc*/ 	.word	0x00001120
        /*04e0*/ 	.word	0x000000ff
        /*04e4*/ 	.word	0x00000108
        /*04e8*/ 	.short	0x0100
        /*04ea*/ 	.byte	0x04
	.zero		1


	//   ....[26]....
        /*04ec*/ 	.word	0x00001130
        /*04f0*/ 	.word	0x000000ff
        /*04f4*/ 	.word	0x00000010
        /*04f8*/ 	.short	0x0100
        /*04fa*/ 	.byte	0x04
	.zero		1


	//   ....[27]....
        /*04fc*/ 	.word	0x00001140
        /*0500*/ 	.word	0x000000ff
        /*0504*/ 	.word	0x00000018
        /*0508*/ 	.short	0x0100
        /*050a*/ 	.byte	0x04
	.zero		1


	//   ....[28]....
        /*050c*/ 	.word	0x00001430
        /*0510*/ 	.word	0x00000005
        /*0514*/ 	.word	0x00000118
        /*0518*/ 	.short	0x010a
        /*051a*/ 	.byte	0xff
	.zero		1


	//   ....[29]....
        /*051c*/ 	.word	0x00001480
        /*0520*/ 	.word	0x00000007
        /*0524*/ 	.word	0x00000000
        /*0528*/ 	.short	0x0101
        /*052a*/ 	.byte	0xff
	.zero		1


	//   ....[30]....
        /*052c*/ 	.word	0x00001490
        /*0530*/ 	.word	0x00000005
        /*0534*/ 	.word	0x00000118
        /*0538*/ 	.short	0x010a
        /*053a*/ 	.byte	0xff
	.zero		1


	//   ....[31]....
        /*053c*/ 	.word	0x000014d0
        /*0540*/ 	.word	0x00000007
        /*0544*/ 	.word	0x00000000
        /*0548*/ 	.short	0x0101
        /*054a*/ 	.byte	0xff
	.zero		1


	//   ....[32]....
        /*054c*/ 	.word	0x000014e0
        /*0550*/ 	.word	0x00000005
        /*0554*/ 	.word	0x00000118
        /*0558*/ 	.short	0x010a
        /*055a*/ 	.byte	0xff
	.zero		1


	//   ....[33]....
        /*055c*/ 	.word	0x00001520
        /*0560*/ 	.word	0x00000007
        /*0564*/ 	.word	0x00000000
        /*0568*/ 	.short	0x0101
        /*056a*/ 	.byte	0xff
	.zero		1


	//   ....[34]....
        /*056c*/ 	.word	0x00001530
        /*0570*/ 	.word	0x00000005
        /*0574*/ 	.word	0x00000118
        /*0578*/ 	.short	0x010a
        /*057a*/ 	.byte	0xff
	.zero		1


	//   ....[35]....
        /*057c*/ 	.word	0x00001580
        /*0580*/ 	.word	0x00000007
        /*0584*/ 	.word	0x00000000
        /*0588*/ 	.short	0x0101
        /*058a*/ 	.byte	0xff
	.zero		1


	//   ....[36]....
        /*058c*/ 	.word	0x00001600
        /*0590*/ 	.word	0x00000005
        /*0594*/ 	.word	0x00000118
        /*0598*/ 	.short	0x010a
        /*059a*/ 	.byte	0xff
	.zero		1


	//   ....[37]....
        /*059c*/ 	.word	0x00001660
        /*05a0*/ 	.word	0x00000007
        /*05a4*/ 	.word	0x00000000
        /*05a8*/ 	.short	0x0101
        /*05aa*/ 	.byte	0xff
	.zero		1


	//   ....[38]....
        /*05ac*/ 	.word	0x000018c0
        /*05b0*/ 	.word	0x000000ff
        /*05b4*/ 	.word	0x00000008
        /*05b8*/ 	.short	0x010a
        /*05ba*/ 	.byte	0x04
	.zero		1


	//   ....[39]....
        /*05bc*/ 	.word	0x00001950
        /*05c0*/ 	.word	0x000000ff
        /*05c4*/ 	.word	0x00000028
        /*05c8*/ 	.short	0x010a
        /*05ca*/ 	.byte	0x04
	.zero		1


	//   ....[40]....
        /*05cc*/ 	.word	0x00001c00
        /*05d0*/ 	.word	0x000000ff
        /*05d4*/ 	.word	0x00000018
        /*05d8*/ 	.short	0x010a
        /*05da*/ 	.byte	0x04
	.zero		1


	//   ....[41]....
        /*05dc*/ 	.word	0x00001d50
        /*05e0*/ 	.word	0x000000ff
        /*05e4*/ 	.word	0x00000038
        /*05e8*/ 	.short	0x010a
        /*05ea*/ 	.byte	0x04
	.zero		1


	//   ....[42]....
        /*05ec*/ 	.word	0x00001f40
        /*05f0*/ 	.word	0x000000ff
        /*05f4*/ 	.word	0x00000108
        /*05f8*/ 	.short	0x010a
        /*05fa*/ 	.byte	0x04
	.zero		1


	//   ....[43]....
        /*05fc*/ 	.word	0x000022f0
        /*0600*/ 	.word	0x000000ff
        /*0604*/ 	.word	0x000000f8
        /*0608*/ 	.short	0x010a
        /*060a*/ 	.byte	0x04
	.zero		1


	//   ....[44]....
        /*060c*/ 	.word	0x00002360
        /*0610*/ 	.word	0x000000ff
        /*0614*/ 	.word	0x00000008
        /*0618*/ 	.short	0x010a
        /*061a*/ 	.byte	0x04
	.zero		1


	//   ....[45]....
        /*061c*/ 	.word	0x00002420
        /*0620*/ 	.word	0x000000ff
        /*0624*/ 	.word	0x00000028
        /*0628*/ 	.short	0x010a
        /*062a*/ 	.byte	0x04
	.zero		1


	//   ....[46]....
        /*062c*/ 	.word	0x00002510
        /*0630*/ 	.word	0x000000ff
        /*0634*/ 	.word	0x00000018
        /*0638*/ 	.short	0x010a
        /*063a*/ 	.byte	0x04
	.zero		1


	//   ....[47]....
        /*063c*/ 	.word	0x000025b0
        /*0640*/ 	.word	0x000000ff
        /*0644*/ 	.word	0x00000038
        /*0648*/ 	.short	0x010a
        /*064a*/ 	.byte	0x04
	.zero		1


	//   ....[48]....
        /*064c*/ 	.word	0x00002690
        /*0650*/ 	.word	0x000000ff
        /*0654*/ 	.word	0x000000f8
        /*0658*/ 	.short	0x010a
        /*065a*/ 	.byte	0x04
	.zero		1


	//   ....[49]....
        /*065c*/ 	.word	0x000027d0
        /*0660*/ 	.word	0x000000ff
        /*0664*/ 	.word	0x00000008
        /*0668*/ 	.short	0x010a
        /*066a*/ 	.byte	0x04
	.zero		1


	//   ....[50]....
        /*066c*/ 	.word	0x00002830
        /*0670*/ 	.word	0x000000ff
        /*0674*/ 	.word	0x00000028
        /*0678*/ 	.short	0x010a
        /*067a*/ 	.byte	0x04
	.zero		1


	//   ....[51]....
        /*067c*/ 	.word	0x000028a0
        /*0680*/ 	.word	0x000000ff
        /*0684*/ 	.word	0x000000f8
        /*0688*/ 	.short	0x010a
        /*068a*/ 	.byte	0x04
	.zero		1


	//   ....[52]....
        /*068c*/ 	.word	0x00002920
        /*0690*/ 	.word	0x000000ff
        /*0694*/ 	.word	0x00000018
        /*0698*/ 	.short	0x010a
        /*069a*/ 	.byte	0x04
	.zero		1


	//   ....[53]....
        /*069c*/ 	.word	0x000029a0
        /*06a0*/ 	.word	0x000000ff
        /*06a4*/ 	.word	0x00000018
        /*06a8*/ 	.short	0x010a
        /*06aa*/ 	.byte	0x04
	.zero		1


	//   ....[54]....
        /*06ac*/ 	.word	0x000029d0
        /*06b0*/ 	.word	0x000000ff
        /*06b4*/ 	.word	0x00000038
        /*06b8*/ 	.short	0x010a
        /*06ba*/ 	.byte	0x04
	.zero		1


	//   ....[55]....
        /*06bc*/ 	.word	0x00002af0
        /*06c0*/ 	.word	0x000000ff
        /*06c4*/ 	.word	0x000000e8
        /*06c8*/ 	.short	0x0100
        /*06ca*/ 	.byte	0x06
	.zero		1


	//   ....[56]....
        /*06cc*/ 	.word	0x00002db0
        /*06d0*/ 	.word	0x00000006
        /*06d4*/ 	.word	0x00000000
        /*06d8*/ 	.short	0x010a
        /*06da*/ 	.byte	0xff
	.zero		1


	//   ....[57]....
        /*06dc*/ 	.word	0x00002dd0
        /*06e0*/ 	.word	0x00000006
        /*06e4*/ 	.word	0x00000000
        /*06e8*/ 	.short	0x010a
        /*06ea*/ 	.byte	0xff
	.zero		1


	//   ....[58]....
        /*06ec*/ 	.word	0x00002fb0
        /*06f0*/ 	.word	0x00000006
        /*06f4*/ 	.word	0x00000000
        /*06f8*/ 	.short	0x010a
        /*06fa*/ 	.byte	0xff
	.zero		1


	//   ....[59]....
        /*06fc*/ 	.word	0x00002fd0
        /*0700*/ 	.word	0x00000006
        /*0704*/ 	.word	0x00000000
        /*0708*/ 	.short	0x010a
        /*070a*/ 	.byte	0xff
	.zero		1


	//   ....[60]....
        /*070c*/ 	.word	0x000030c0
        /*0710*/ 	.word	0x00000006
        /*0714*/ 	.word	0x00000000
        /*0718*/ 	.short	0x0101
        /*071a*/ 	.byte	0xff
	.zero		1


	//   ....[61]....
        /*071c*/ 	.word	0x000031e0
        /*0720*/ 	.word	0x000000ff
        /*0724*/ 	.word	0x00000000
        /*0728*/ 	.short	0x010a
        /*072a*/ 	.byte	0x22
	.zero		1


	//   ....[62]....
        /*072c*/ 	.word	0x00003210
        /*0730*/ 	.word	0x000000ff
        /*0734*/ 	.word	0x00000048
        /*0738*/ 	.short	0x010a
        /*073a*/ 	.byte	0x22
	.zero		1


	//   ....[63]....
        /*073c*/ 	.word	0x00003520
        /*0740*/ 	.word	0x000000ff
        /*0744*/ 	.word	0x00000010
        /*0748*/ 	.short	0x010a
        /*074a*/ 	.byte	0x22
	.zero		1


	//   ....[64]....
        /*074c*/ 	.word	0x00003540
        /*0750*/ 	.word	0x000000ff
        /*0754*/ 	.word	0x00000058
        /*0758*/ 	.short	0x010a
        /*075a*/ 	.byte	0x22
	.zero		1


	//   ....[65]....
        /*075c*/ 	.word	0x00003810
        /*0760*/ 	.word	0x000000ff
        /*0764*/ 	.word	0x00000048
        /*0768*/ 	.short	0x010a
        /*076a*/ 	.byte	0x22
	.zero		1


	//   ....[66]....
        /*076c*/ 	.word	0x00003cb0
        /*0770*/ 	.word	0x000000ff
        /*0774*/ 	.word	0x00000100
        /*0778*/ 	.short	0x010a
        /*077a*/ 	.byte	0x22
	.zero		1


	//   ....[67]....
        /*077c*/ 	.word	0x00004790
        /*0780*/ 	.word	0x000000ff
        /*0784*/ 	.word	0x00000000
        /*0788*/ 	.short	0x010a
        /*078a*/ 	.byte	0x22
	.zero		1


	//   ....[68]....
        /*078c*/ 	.word	0x000047b0
        /*0790*/ 	.word	0x000000ff
        /*0794*/ 	.word	0x00000098
        /*0798*/ 	.short	0x010a
        /*079a*/ 	.byte	0x22
	.zero		1


	//   ....[69]....
        /*079c*/ 	.word	0x000049b0
        /*07a0*/ 	.word	0x000000ff
        /*07a4*/ 	.word	0x000000f0
        /*07a8*/ 	.short	0x010a
        /*07aa*/ 	.byte	0x22
	.zero		1


	//   ....[70]....
        /*07ac*/ 	.word	0x000049d0
        /*07b0*/ 	.word	0x000000ff
        /*07b4*/ 	.word	0x00000058
        /*07b8*/ 	.short	0x010a
        /*07ba*/ 	.byte	0x22
	.zero		1


	//   ....[71]....
        /*07bc*/ 	.word	0x00004e00
        /*07c0*/ 	.word	0x000000ff
        /*07c4*/ 	.word	0x00000010
        /*07c8*/ 	.short	0x010a
        /*07ca*/ 	.byte	0x22
	.zero		1


	//   ....[72]....
        /*07cc*/ 	.word	0x00004fc0
        /*07d0*/ 	.word	0x000000ff
        /*07d4*/ 	.word	0x00000060
        /*07d8*/ 	.short	0x010a
        /*07da*/ 	.byte	0x22
	.zero		1


	//   ....[73]....
        /*07dc*/ 	.word	0x00004fe0
        /*07e0*/ 	.word	0x000000ff
        /*07e4*/ 	.word	0x00000120
        /*07e8*/ 	.short	0x010a
        /*07ea*/ 	.byte	0x22
	.zero		1


	//   ....[74]....
        /*07ec*/ 	.word	0x00005440
        /*07f0*/ 	.word	0x000000ff
        /*07f4*/ 	.word	0x00000048
        /*07f8*/ 	.short	0x010a
        /*07fa*/ 	.byte	0x22
	.zero		1


	//   ....[75]....
        /*07fc*/ 	.word	0x000057a0
        /*0800*/ 	.word	0x000000ff
        /*0804*/ 	.word	0x00000080
        /*0808*/ 	.short	0x010a
        /*080a*/ 	.byte	0x22
	.zero		1


	//   ....[76]....
        /*080c*/ 	.word	0x000057d0
        /*0810*/ 	.word	0x000000ff
        /*0814*/ 	.word	0x00000088
        /*0818*/ 	.short	0x010a
        /*081a*/ 	.byte	0x22
	.zero		1


	//   ....[77]....
        /*081c*/ 	.word	0x00005800
        /*0820*/ 	.word	0x000000ff
        /*0824*/ 	.word	0x000000f0
        /*0828*/ 	.short	0x010a
        /*082a*/ 	.byte	0x22
	.zero		1


	//   ....[78]....
        /*082c*/ 	.word	0x00005830
        /*0830*/ 	.word	0x000000ff
        /*0834*/ 	.word	0x00000058
        /*0838*/ 	.short	0x010a
        /*083a*/ 	.byte	0x22
	.zero		1


	//   ....[79]....
        /*083c*/ 	.word	0x00005d80
        /*0840*/ 	.word	0x000000ff
        /*0844*/ 	.word	0x00000060
        /*0848*/ 	.short	0x010a
        /*084a*/ 	.byte	0x22
	.zero		1


	//   ....[80]....
        /*084c*/ 	.word	0x00005db0
        /*0850*/ 	.word	0x000000ff
        /*0854*/ 	.word	0x00000120
        /*0858*/ 	.short	0x010a
        /*085a*/ 	.byte	0x22
	.zero		1


	//   ....[81]....
        /*085c*/ 	.word	0x00005de0
        /*0860*/ 	.word	0x000000ff
        /*0864*/ 	.word	0x00000098
        /*0868*/ 	.short	0x010a
        /*086a*/ 	.byte	0x22
	.zero		1


	//   ....[82]....
        /*086c*/ 	.word	0x000064f0
        /*0870*/ 	.word	0x00000006
        /*0874*/ 	.word	0x00000000
        /*0878*/ 	.short	0x0101
        /*087a*/ 	.byte	0xff
	.zero		1


	//   ....[83]....
        /*087c*/ 	.word	0x00006510
        /*0880*/ 	.word	0x000000ff
        /*0884*/ 	.word	0x000000e8
        /*0888*/ 	.short	0x010a
        /*088a*/ 	.byte	0x22
	.zero		1


	//   ....[84]....
        /*088c*/ 	.word	0x00006820
        /*0890*/ 	.word	0x000000ff
        /*0894*/ 	.word	0x000000e8
        /*0898*/ 	.short	0x0100
        /*089a*/ 	.byte	0x22
	.zero		1


	//   ....[85]....
        /*089c*/ 	.word	0x00006cd0
        /*08a0*/ 	.word	0x000000ff
        /*08a4*/ 	.word	0x00000020
        /*08a8*/ 	.short	0x010a
        /*08aa*/ 	.byte	0x04
	.zero		1


	//   ....[86]....
        /*08ac*/ 	.word	0x00006cf0
        /*08b0*/ 	.word	0x000000ff
        /*08b4*/ 	.word	0x00000040
        /*08b8*/ 	.short	0x010a
        /*08ba*/ 	.byte	0x04
	.zero		1


	//   ....[87]....
        /*08bc*/ 	.word	0x00006de0
        /*08c0*/ 	.word	0x000000ff
        /*08c4*/ 	.word	0x00000000
        /*08c8*/ 	.short	0x0101
        /*08ca*/ 	.byte	0x13
	.zero		1


	//   ....[88]....
        /*08cc*/ 	.word	0x00007da0
        /*08d0*/ 	.word	0x000000ff
        /*08d4*/ 	.word	0x00000000
        /*08d8*/ 	.short	0x0101
        /*08da*/ 	.byte	0x17
	.zero		1


	//   ....[89]....
        /*08dc*/ 	.word	0x00007db0
        /*08e0*/ 	.word	0x000000ff
        /*08e4*/ 	.word	0x00000028
        /*08e8*/ 	.short	0x0101
        /*08ea*/ 	.byte	0x04
	.zero		1


	//   ....[90]....
        /*08ec*/ 	.word	0x00007dc0
        /*08f0*/ 	.word	0x000000ff
        /*08f4*/ 	.word	0x00000030
        /*08f8*/ 	.short	0x010a
        /*08fa*/ 	.byte	0x04
	.zero		1


	//   ....[91]....
        /*08fc*/ 	.word	0x00007df0
        /*0900*/ 	.word	0x000000ff
        /*0904*/ 	.word	0x00000050
        /*0908*/ 	.short	0x010a
        /*090a*/ 	.byte	0x04
	.zero		1


	//   ....[92]....
        /*090c*/ 	.word	0x00008110
        /*0910*/ 	.word	0x000000ff
        /*0914*/ 	.word	0x00000068
        /*0918*/ 	.short	0x010a
        /*091a*/ 	.byte	0x04
	.zero		1


	//   ....[93]....
        /*091c*/ 	.word	0x00008cb0
        /*0920*/ 	.word	0x000000ff
        /*0924*/ 	.word	0x00000000
        /*0928*/ 	.short	0x0101
        /*092a*/ 	.byte	0x16
	.zero		1


	//   ....[94]....
        /*092c*/ 	.word	0x00008d40
        /*0930*/ 	.word	0x000000ff
        /*0934*/ 	.word	0x00000038
        /*0938*/ 	.short	0x0101
        /*093a*/ 	.byte	0x04
	.zero		1


	//   ....[95]....
        /*093c*/ 	.word	0x00008d50
        /*0940*/ 	.word	0x000000ff
        /*0944*/ 	.word	0x00000000
        /*0948*/ 	.short	0x0101
        /*094a*/ 	.byte	0x13
	.zero		1


	//   ....[96]....
        /*094c*/ 	.word	0x00008f90
        /*0950*/ 	.word	0x000000ff
        /*0954*/ 	.word	0x00000070
        /*0958*/ 	.short	0x010a
        /*095a*/ 	.byte	0x06
	.zero		1


	//   ....[97]....
        /*095c*/ 	.word	0x000094c0
        /*0960*/ 	.word	0x000000ff
        /*0964*/ 	.word	0x00000000
        /*0968*/ 	.short	0x0101
        /*096a*/ 	.byte	0x04
	.zero		1


	//   ....[98]....
        /*096c*/ 	.word	0x000094e0
        /*0970*/ 	.word	0x000000ff
        /*0974*/ 	.word	0x00000078
        /*0978*/ 	.short	0x010a
        /*097a*/ 	.byte	0x06
	.zero		1


	//   ....[99]....
        /*097c*/ 	.word	0x00009a00
        /*0980*/ 	.word	0x000000ff
        /*0984*/ 	.word	0x00000000
        /*0988*/ 	.short	0x0101
        /*098a*/ 	.byte	0x04
	.zero		1


	//   ....[100]....
        /*098c*/ 	.word	0x00009af0
        /*0990*/ 	.word	0x00000004
        /*0994*/ 	.word	0x000000e8
        /*0998*/ 	.short	0x0100
        /*099a*/ 	.byte	0xff
	.zero		1


	//   ....[101]....
        /*099c*/ 	.word	0x00009c10
        /*09a0*/ 	.word	0x00000003
        /*09a4*/ 	.word	0x000000e8
        /*09a8*/ 	.short	0x0100
        /*09aa*/ 	.byte	0xff
	.zero		1


	//   ....[102]....
        /*09ac*/ 	.word	0x00009fe0
        /*09b0*/ 	.word	0x000000ff
        /*09b4*/ 	.word	0x00000090
        /*09b8*/ 	.short	0x010a
        /*09ba*/ 	.byte	0x08
	.zero		1


	//   ....[103]....
        /*09bc*/ 	.word	0x0000a070
        /*09c0*/ 	.word	0x000000ff
        /*09c4*/ 	.word	0x00000000
        /*09c8*/ 	.short	0x0101
        /*09ca*/ 	.byte	0x0c
	.zero		1


	//   ....[104]....
        /*09cc*/ 	.word	0x0000a7b0
        /*09d0*/ 	.word	0x000000ff
        /*09d4*/ 	.word	0x000000e8
        /*09d8*/ 	.short	0x0100
        /*09da*/ 	.byte	0x06
	.zero		1


	//   ....[105]....
        /*09dc*/ 	.word	0x0000a880
        /*09e0*/ 	.word	0x000000ff
        /*09e4*/ 	.word	0x000000e8
        /*09e8*/ 	.short	0x0100
        /*09ea*/ 	.byte	0x06
	.zero		1


	//   ....[106]....
        /*09ec*/ 	.word	0x0000a8c0
        /*09f0*/ 	.word	0x00000005
        /*09f4*/ 	.word	0x00000118
        /*09f8*/ 	.short	0x010a
        /*09fa*/ 	.byte	0xff
	.zero		1


	//   ....[107]....
        /*09fc*/ 	.word	0x0000a930
        /*0a00*/ 	.word	0x00000005
        /*0a04*/ 	.word	0x00000118
        /*0a08*/ 	.short	0x010a
        /*0a0a*/ 	.byte	0xff
	.zero		1


	//   ....[108]....
        /*0a0c*/ 	.word	0x0000a980
        /*0a10*/ 	.word	0x00000005
        /*0a14*/ 	.word	0x00000118
        /*0a18*/ 	.short	0x010a
        /*0a1a*/ 	.byte	0xff
	.zero		1


	//   ....[109]....
        /*0a1c*/ 	.word	0x0000a9f0
        /*0a20*/ 	.word	0x00000005
        /*0a24*/ 	.word	0x00000118
        /*0a28*/ 	.short	0x010a
        /*0a2a*/ 	.byte	0xff
	.zero		1


	//   ....[110]....
        /*0a2c*/ 	.word	0x0000aa50
        /*0a30*/ 	.word	0x00000005
        /*0a34*/ 	.word	0x00000118
        /*0a38*/ 	.short	0x010a
        /*0a3a*/ 	.byte	0xff
	.zero		1


	//   ....[111]....
        /*0a3c*/ 	.word	0x0000aad0
        /*0a40*/ 	.word	0x00000004
        /*0a44*/ 	.word	0x00000008
        /*0a48*/ 	.short	0x010a
        /*0a4a*/ 	.byte	0xff
	.zero		1


	//   ....[112]....
        /*0a4c*/ 	.word	0x0000ab50
        /*0a50*/ 	.word	0x00000004
        /*0a54*/ 	.word	0x00000028
        /*0a58*/ 	.short	0x010a
        /*0a5a*/ 	.byte	0xff
	.zero		1


	//   ....[113]....
        /*0a5c*/ 	.word	0x0000abd0
        /*0a60*/ 	.word	0x00000004
        /*0a64*/ 	.word	0x00000018
        /*0a68*/ 	.short	0x010a
        /*0a6a*/ 	.byte	0xff
	.zero		1


	//   ....[114]....
        /*0a6c*/ 	.word	0x0000ac50
        /*0a70*/ 	.word	0x00000004
        /*0a74*/ 	.word	0x00000038
        /*0a78*/ 	.short	0x010a
        /*0a7a*/ 	.byte	0xff
	.zero		1


	//   ....[115]....
        /*0a7c*/ 	.word	0x0000acd0
        /*0a80*/ 	.word	0x00000004
        /*0a84*/ 	.word	0x00000108
        /*0a88*/ 	.short	0x010a
        /*0a8a*/ 	.byte	0xff
	.zero		1


	//   ....[116]....
        /*0a8c*/ 	.word	0x0000ad40
        /*0a90*/ 	.word	0x00000004
        /*0a94*/ 	.word	0x000000f8
        /*0a98*/ 	.short	0x010a
        /*0a9a*/ 	.byte	0xff
	.zero		1


	//   ....[117]....
        /*0a9c*/ 	.word	0x0000adc0
        /*0aa0*/ 	.word	0x00000004
        /*0aa4*/ 	.word	0x00000008
        /*0aa8*/ 	.short	0x010a
        /*0aaa*/ 	.byte	0xff
	.zero		1


	//   ....[118]....
        /*0aac*/ 	.word	0x0000ae40
        /*0ab0*/ 	.word	0x00000004
        /*0ab4*/ 	.word	0x00000028
        /*0ab8*/ 	.short	0x010a
        /*0aba*/ 	.byte	0xff
	.zero		1


	//   ....[119]....
        /*0abc*/ 	.word	0x0000aec0
        /*0ac0*/ 	.word	0x00000004
        /*0ac4*/ 	.word	0x00000018
        /*0ac8*/ 	.short	0x010a
        /*0aca*/ 	.byte	0xff
	.zero		1


	//   ....[120]....
        /*0acc*/ 	.word	0x0000af40
        /*0ad0*/ 	.word	0x00000004
        /*0ad4*/ 	.word	0x00000038
        /*0ad8*/ 	.short	0x010a
        /*0ada*/ 	.byte	0xff
	.zero		1


	//   ....[121]....
        /*0adc*/ 	.word	0x0000afb0
        /*0ae0*/ 	.word	0x00000004
        /*0ae4*/ 	.word	0x000000f8
        /*0ae8*/ 	.short	0x010a
        /*0aea*/ 	.byte	0xff
	.zero		1


	//   ....[122]....
        /*0aec*/ 	.word	0x0000b020
        /*0af0*/ 	.word	0x00000004
        /*0af4*/ 	.word	0x00000008
        /*0af8*/ 	.short	0x010a
        /*0afa*/ 	.byte	0xff
	.zero		1


	//   ....[123]....
        /*0afc*/ 	.word	0x0000b090
        /*0b00*/ 	.word	0x00000004
        /*0b04*/ 	.word	0x00000028
        /*0b08*/ 	.short	0x010a
        /*0b0a*/ 	.byte	0xff
	.zero		1


	//   ....[124]....
        /*0b0c*/ 	.word	0x0000b100
        /*0b10*/ 	.word	0x00000004
        /*0b14*/ 	.word	0x000000f8
        /*0b18*/ 	.short	0x010a
        /*0b1a*/ 	.byte	0xff
	.zero		1


	//   ....[125]....
        /*0b1c*/ 	.word	0x0000b170
        /*0b20*/ 	.word	0x00000004
        /*0b24*/ 	.word	0x00000018
        /*0b28*/ 	.short	0x010a
        /*0b2a*/ 	.byte	0xff
	.zero		1


	//   ....[126]....
        /*0b2c*/ 	.word	0x0000b1e0
        /*0b30*/ 	.word	0x00000004
        /*0b34*/ 	.word	0x00000018
        /*0b38*/ 	.short	0x010a
        /*0b3a*/ 	.byte	0xff
	.zero		1


	//   ....[127]....
        /*0b3c*/ 	.word	0x0000b250
        /*0b40*/ 	.word	0x00000004
        /*0b44*/ 	.word	0x00000038
        /*0b48*/ 	.short	0x010a
        /*0b4a*/ 	.byte	0xff
	.zero		1


	//   ....[128]....
        /*0b4c*/ 	.word	0x0000b2b0
        /*0b50*/ 	.word	0x00000006
        /*0b54*/ 	.word	0x00000000
        /*0b58*/ 	.short	0x010a
        /*0b5a*/ 	.byte	0xff
	.zero		1


	//   ....[129]....
        /*0b5c*/ 	.word	0x0000b310
        /*0b60*/ 	.word	0x00000006
        /*0b64*/ 	.word	0x00000000
        /*0b68*/ 	.short	0x010a
        /*0b6a*/ 	.byte	0xff
	.zero		1


	//   ....[130]....
        /*0b6c*/ 	.word	0x0000b370
        /*0b70*/ 	.word	0x00000005
        /*0b74*/ 	.word	0x00000000
        /*0b78*/ 	.short	0x010a
        /*0b7a*/ 	.byte	0xff
	.zero		1


	//   ....[131]....
        /*0b7c*/ 	.word	0x0000b3f0
        /*0b80*/ 	.word	0x00000005
        /*0b84*/ 	.word	0x00000048
        /*0b88*/ 	.short	0x010a
        /*0b8a*/ 	.byte	0xff
	.zero		1


	//   ....[132]....
        /*0b8c*/ 	.word	0x0000b450
        /*0b90*/ 	.word	0x00000005
        /*0b94*/ 	.word	0x00000010
        /*0b98*/ 	.short	0x010a
        /*0b9a*/ 	.byte	0xff
	.zero		1


	//   ....[133]....
        /*0b9c*/ 	.word	0x0000b4d0
        /*0ba0*/ 	.word	0x00000005
        /*0ba4*/ 	.word	0x00000058
        /*0ba8*/ 	.short	0x010a
        /*0baa*/ 	.byte	0xff
	.zero		1


	//   ....[134]....
        /*0bac*/ 	.word	0x0000b530
        /*0bb0*/ 	.word	0x00000005
        /*0bb4*/ 	.word	0x00000048
        /*0bb8*/ 	.short	0x010a
        /*0bba*/ 	.byte	0xff
	.zero		1


	//   ....[135]....
        /*0bbc*/ 	.word	0x0000b590
        /*0bc0*/ 	.word	0x00000005
        /*0bc4*/ 	.word	0x00000100
        /*0bc8*/ 	.short	0x010a
        /*0bca*/ 	.byte	0xff
	.zero		1


	//   ....[136]....
        /*0bcc*/ 	.word	0x0000b610
        /*0bd0*/ 	.word	0x00000005
        /*0bd4*/ 	.word	0x00000000
        /*0bd8*/ 	.short	0x010a
        /*0bda*/ 	.byte	0xff
	.zero		1


	//   ....[137]....
        /*0bdc*/ 	.word	0x0000b690
        /*0be0*/ 	.word	0x00000006
        /*0be4*/ 	.word	0x00000098
        /*0be8*/ 	.short	0x010a
        /*0bea*/ 	.byte	0xff
	.zero		1


	//   ....[138]....
        /*0bec*/ 	.word	0x0000b700
        /*0bf0*/ 	.word	0x00000005
        /*0bf4*/ 	.word	0x000000f0
        /*0bf8*/ 	.short	0x010a
        /*0bfa*/ 	.byte	0xff
	.zero		1


	//   ....[139]....
        /*0bfc*/ 	.word	0x0000b770
        /*0c00*/ 	.word	0x00000007
        /*0c04*/ 	.word	0x00000058
        /*0c08*/ 	.short	0x010a
        /*0c0a*/ 	.byte	0xff
	.zero		1


	//   ....[140]....
        /*0c0c*/ 	.word	0x0000b7f0
        /*0c10*/ 	.word	0x00000006
        /*0c14*/ 	.word	0x00000010
        /*0c18*/ 	.short	0x010a
        /*0c1a*/ 	.byte	0xff
	.zero		1


	//   ....[141]....
        /*0c1c*/ 	.word	0x0000b870
        /*0c20*/ 	.word	0x00000005
        /*0c24*/ 	.word	0x00000060
        /*0c28*/ 	.short	0x010a
        /*0c2a*/ 	.byte	0xff
	.zero		1


	//   ....[142]....
        /*0c2c*/ 	.word	0x0000b8e0
        /*0c30*/ 	.word	0x00000005
        /*0c34*/ 	.word	0x00000120
        /*0c38*/ 	.short	0x010a
        /*0c3a*/ 	.byte	0xff
	.zero		1


	//   ....[143]....
        /*0c3c*/ 	.word	0x0000b960
        /*0c40*/ 	.word	0x00000005
        /*0c44*/ 	.word	0x00000048
        /*0c48*/ 	.short	0x010a
        /*0c4a*/ 	.byte	0xff
	.zero		1


	//   ....[144]....
        /*0c4c*/ 	.word	0x0000b9e0
        /*0c50*/ 	.word	0x00000005
        /*0c54*/ 	.word	0x00000080
        /*0c58*/ 	.short	0x010a
        /*0c5a*/ 	.byte	0xff
	.zero		1


	//   ....[145]....
        /*0c5c*/ 	.word	0x0000ba60
        /*0c60*/ 	.word	0x00000005
        /*0c64*/ 	.word	0x00000088
        /*0c68*/ 	.short	0x010a
        /*0c6a*/ 	.byte	0xff
	.zero		1


	//   ....[146]....
        /*0c6c*/ 	.word	0x0000bad0
        /*0c70*/ 	.word	0x00000005
        /*0c74*/ 	.word	0x000000f0
        /*0c78*/ 	.short	0x010a
        /*0c7a*/ 	.byte	0xff
	.zero		1


	//   ....[147]....
        /*0c7c*/ 	.word	0x0000bb40
        /*0c80*/ 	.word	0x00000005
        /*0c84*/ 	.word	0x00000058
        /*0c88*/ 	.short	0x010a
        /*0c8a*/ 	.byte	0xff
	.zero		1


	//   ....[148]....
        /*0c8c*/ 	.word	0x0000bbb0
        /*0c90*/ 	.word	0x00000005
        /*0c94*/ 	.word	0x00000060
        /*0c98*/ 	.short	0x010a
        /*0c9a*/ 	.byte	0xff
	.zero		1


	//   ....[149]....
        /*0c9c*/ 	.word	0x0000bc20
        /*0ca0*/ 	.word	0x00000005
        /*0ca4*/ 	.word	0x00000120
        /*0ca8*/ 	.short	0x010a
        /*0caa*/ 	.byte	0xff
	.zero		1


	//   ....[150]....
        /*0cac*/ 	.word	0x0000bc90
        /*0cb0*/ 	.word	0x00000005
        /*0cb4*/ 	.word	0x00000098
        /*0cb8*/ 	.short	0x010a
        /*0cba*/ 	.byte	0xff
	.zero		1


	//   ....[151]....
        /*0cbc*/ 	.word	0x0000bcf0
        /*0cc0*/ 	.word	0x00000003
        /*0cc4*/ 	.word	0x000000e8
        /*0cc8*/ 	.short	0x010a
        /*0cca*/ 	.byte	0xff
	.zero		1


	//   ....[152]....
        /*0ccc*/ 	.word	0x0000bd70
        /*0cd0*/ 	.word	0x00000005
        /*0cd4*/ 	.word	0x00000020
        /*0cd8*/ 	.short	0x010a
        /*0cda*/ 	.byte	0xff
	.zero		1


	//   ....[153]....
        /*0cdc*/ 	.word	0x0000bdf0
        /*0ce0*/ 	.word	0x00000004
        /*0ce4*/ 	.word	0x00000040
        /*0ce8*/ 	.short	0x010a
        /*0cea*/ 	.byte	0xff
	.zero		1


	//   ....[154]....
        /*0cec*/ 	.word	0x0000be70
        /*0cf0*/ 	.word	0x00000004
        /*0cf4*/ 	.word	0x00000030
        /*0cf8*/ 	.short	0x010a
        /*0cfa*/ 	.byte	0xff
	.zero		1


	//   ....[155]....
        /*0cfc*/ 	.word	0x0000bef0
        /*0d00*/ 	.word	0x00000004
        /*0d04*/ 	.word	0x00000050
        /*0d08*/ 	.short	0x010a
        /*0d0a*/ 	.byte	0xff
	.zero		1


	//   ....[156]....
        /*0d0c*/ 	.word	0x0000bf70
        /*0d10*/ 	.word	0x00000004
        /*0d14*/ 	.word	0x00000068
        /*0d18*/ 	.short	0x010a
        /*0d1a*/ 	.byte	0xff
	.zero		1


	//   ....[157]....
        /*0d1c*/ 	.word	0x0000bfd0
        /*0d20*/ 	.word	0x00000004
        /*0d24*/ 	.word	0x00000070
        /*0d28*/ 	.short	0x010a
        /*0d2a*/ 	.byte	0xff
	.zero		1


	//   ....[158]....
        /*0d2c*/ 	.word	0x0000c030
        /*0d30*/ 	.word	0x00000004
        /*0d34*/ 	.word	0x00000078
        /*0d38*/ 	.short	0x010a
        /*0d3a*/ 	.byte	0xff
	.zero		1


	//   ....[159]....
        /*0d3c*/ 	.word	0x0000c0a0
        /*0d40*/ 	.word	0x00000002
        /*0d44*/ 	.word	0x00000090
        /*0d48*/ 	.short	0x010a
        /*0d4a*/ 	.byte	0xff
	.zero		1


	//----- nvinfo : EIATTR_NUM_MBARRIERS
	.align		4
.L_98:
        /*0d4c*/ 	.byte	0x03, 0x38
        /*0d4e*/ 	.short	0x0022


	//----- nvinfo : EIATTR_EXIT_INSTR_OFFSETS
	.align		4
        /*0d50*/ 	.byte	0x04, 0x1c
        /*0d52*/ 	.short	(.L_100 - .L_99)


	//   ....[0]....
.L_99:
        /*0d54*/ 	.word	0x0000a8b0


	//----- nvinfo : EIATTR_REQNTID
	.align		4
.L_100:
        /*0d58*/ 	.byte	0x04, 0x10
        /*0d5a*/ 	.short	(.L_102 - .L_101)
.L_101:
        /*0d5c*/ 	.word	0x00000200
        /*0d60*/ 	.word	0x00000001
        /*0d64*/ 	.word	0x00000001


	//----- nvinfo : EIATTR_CRS_STACK_SIZE
	.align		4
.L_102:
        /*0d68*/ 	.byte	0x04, 0x1e
        /*0d6a*/ 	.short	(.L_104 - .L_103)
.L_103:
        /*0d6c*/ 	.word	0x00000000


	//----- nvinfo : EIATTR_CBANK_PARAM_SIZE
	.align		4
.L_104:
        /*0d70*/ 	.byte	0x03, 0x19
        /*0d72*/ 	.short	0x0630


	//----- nvinfo : EIATTR_PARAM_CBANK
	.align		4
        /*0d74*/ 	.byte	0x04, 0x0a
        /*0d76*/ 	.short	(.L_106 - .L_105)
	.align		4
.L_105:
        /*0d78*/ 	.word	index@(.nv.constant0.kernel_cutlass_kernel_flash_attncuteflash_bwd_sm100FlashAttentionBackwardSm100_object_at__tensor0000o6411101213_tensor0000_o_6410111213_tensor0000o6411101213_tensor0000_o_6410111213_tenso_0)
        /*0d7c*/ 	.short	0x0380
        /*0d7e*/ 	.short	0x0630


	//----- nvinfo : EIATTR_SW_WAR
	.align		4
.L_106:
        /*0d80*/ 	.byte	0x04, 0x36
        /*0d82*/ 	.short	(.L_108 - .L_107)
.L_107:
        /*0d84*/ 	.word	0x00000008
.L_108:


//--------------------- .nv.compat                --------------------------
	.section	.nv.compat,"",@"SHT_CUDA_COMPAT_INFO"
	.align	4
        /*0000*/ 	.byte	0x02, 0x02, 0x02, 0x00, 0x02, 0x05, 0x05, 0x00, 0x02, 0x03, 0x01, 0x00, 0x02, 0x06, 0x01, 0x00


//--------------------- .nv.callgraph             --------------------------
	.section	.nv.callgraph,"",@"SHT_CUDA_CALLGRAPH"
	.align	4
	.sectionentsize	8
	.align		4
        /*0000*/ 	.word	0x00000000
	.align		4
        /*0004*/ 	.word	0xffffffff
	.align		4
        /*0008*/ 	.word	0x00000000
	.align		4
        /*000c*/ 	.word	0xfffffffe
	.align		4
        /*0010*/ 	.word	0x00000000
	.align		4
        /*0014*/ 	.word	0xfffffffd
	.align		4
        /*0018*/ 	.word	0x00000000
	.align		4
        /*001c*/ 	.word	0xfffffffc


//--------------------- .text.kernel_cutlass_kernel_flash_attncuteflash_bwd_sm100FlashAttentionBackwardSm100_object_at__tensor0000o6411101213_tensor0000_o_6410111213_tensor0000o6411101213_tensor0000_o_6410111213_tenso_0 --------------------------
	.section	.text.kernel_cutlass_kernel_flash_attncuteflash_bwd_sm100FlashAttentionBackwardSm100_object_at__tensor0000o6411101213_tensor0000_o_6410111213_tensor0000o6411101213_tensor0000_o_6410111213_tenso_0,"ax",@progbits
	.align	128
        .global         kernel_cutlass_kernel_flash_attncuteflash_bwd_sm100FlashAttentionBackwardSm100_object_at__tensor0000o6411101213_tensor0000_o_6410111213_tensor0000o6411101213_tensor0000_o_6410111213_tenso_0
        .type           kernel_cutlass_kernel_flash_attncuteflash_bwd_sm100FlashAttentionBackwardSm100_object_at__tensor0000o6411101213_tensor0000_o_6410111213_tensor0000o6411101213_tensor0000_o_6410111213_tenso_0,@function
        .size           kernel_cutlass_kernel_flash_attncuteflash_bwd_sm100FlashAttentionBackwardSm100_object_at__tensor0000o6411101213_tensor0000_o_6410111213_tensor0000o6411101213_tensor0000_o_6410111213_tenso_0,(.L_x_258 - kernel_cutlass_kernel_flash_attncuteflash_bwd_sm100FlashAttentionBackwardSm100_object_at__tensor0000o6411101213_tensor0000_o_6410111213_tensor0000o6411101213_tensor0000_o_6410111213_tenso_0)
        .other          kernel_cutlass_kernel_flash_attncuteflash_bwd_sm100FlashAttentionBackwardSm100_object_at__tensor0000o6411101213_tensor0000_o_6410111213_tensor0000o6411101213_tensor0000_o_6410111213_tenso_0,@"STO_CUDA_ENTRY STV_DEFAULT"
kernel_cutlass_kernel_flash_attncuteflash_bwd_sm100FlashAttentionBackwardSm100_object_at__tensor0000o6411101213_tensor0000_o_6410111213_tensor0000o6411101213_tensor0000_o_6410111213_tenso_0:
.text.kernel_cutlass_kernel_flash_attncuteflash_bwd_sm100FlashAttentionBackwardSm100_object_at__tensor0000o6411101213_tensor0000_o_6410111213_tensor0000o6411101213_tensor0000_o_6410111213_tenso_0:
[----:B------:R-:W1:Y:S02]  /*0000*/  LDC R1, c[0x0][0x37c] ;  /* 0x0000df00ff017b82 */ /* 0x000e640000000800 */
[----:B-1----:R-:W-:Y:S01]  /*0010*/  IADD3 R1, PT, PT, R1, -0x8, RZ ;  /* 0xfffffff801017810 */ /* 0x002fe20007ffe0ff */
[----:B------:R-:W1:Y:S05]  /*0020*/  S2R R0, SR_TID.X ;  /* 0x0000000000007919 */ /* 0x000e6a0000002100 */
[----:B------:R-:W2:Y:S01]  /*0030*/  S2UR UR24, SR_CTAID.X ;  /* 0x00000000001879c3 */ /* 0x000ea20000002500 */
[----:B------:R-:W-:Y:S01]  /*0040*/  BSSY.RECONVERGENT B0, `(.L_x_0) ;  /* 0x0000049000007945 */ /* 0x000fe20003800200 */
[----:B--2---:R-:W-:Y:S01]  /*0050*/  ULOP3.LUT UR54, UR24, 0x1, URZ, 0xc0, !UPT ;  /* 0x0000000118367892 */ /* 0x004fe2000f8ec0ff */
[----:B-1----:R-:W-:-:S04]  /*0060*/  SHF.R.U32.HI R0, RZ, 0x5, R0 ;  /* 0x00000005ff007819 */ /* 0x002fc80000011600 */
[----:B------:R-:W-:-:S13]  /*0070*/  R2UR UR4, R0 ;  /* 0x00000000000472ca */ /* 0x000fda00000e0000 */
[----:B------:R-:W-:-:S09]  /*0080*/  UISETP.NE.AND UP0, UPT, UR4, 0xd, UPT ;  /* 0x0000000d0400788c */ /* 0x000fd2000bf05270 */
[----:B------:R-:W-:Y:S05]  /*0090*/  BRA.U UP0, `(.L_x_1) ;  /* 0x0000000100807547 */ /* 0x000fea000b800000 */
[----:B------:R-:W-:Y:S02]  /*00a0*/  ELECT P0, URZ, PT ;  /* 0x0000000000ff782f */ /* 0x000fe40003800000 */
[----:B------:R-:W-:-:S11]  /*00b0*/  PLOP3.LUT P3, PT, PT, PT, PT, 0x8, 0x80 ;  /* 0x000000000080781c */ /* 0x000fd60003f6e170 */
[----:B------:R-:W-:Y:S05]  /*00c0*/  @!P0 BRA `(.L_x_2) ;  /* 0x0000000400008947 */ /* 0x000fea0003800000 */
[----:B------:R-:W1:Y:S02]  /*00d0*/  LDCU.64 UR4, c[0x0][0x348] ;  /* 0x00006900ff0477ac */ /* 0x000e640008000a00 */
[----:B-1----:R-:W-:Y:S02]  /*00e0*/  UIADD3 UR20, UP1, UPT, UR4, 0x180, URZ ;  /* 0x0000018004147890 */ /* 0x002fe4000ff3e0ff */
[----:B------:R-:W-:Y:S02]  /*00f0*/  UIADD3 UR18, UP0, UPT, UR4, 0x200, URZ ;  /* 0x0000020004127890 */ /* 0x000fe4000ff1e0ff */
[----:B------:R-:W-:Y:S02]  /*0100*/  UIADD3 UR16, UP6, UPT, UR4, 0x280, URZ ;  /* 0x0000028004107890 */ /* 0x000fe4000ffde0ff */
[----:B------:R-:W-:Y:S02]  /*0110*/  UIADD3 UR14, UP5, UPT, UR4, 0x300, URZ ;  /* 0x00000300040e7890 */ /* 0x000fe4000ffbe0ff */
[----:B------:R-:W-:-:S02]  /*0120*/  UIADD3 UR12, UP4, UPT, UR4, 0x380, URZ ;  /* 0x00000380040c7890 */ /* 0x000fc4000ff9e0ff */
[----:B------:R-:W-:Y:S02]  /*0130*/  UIADD3.X UR21, UPT, UPT, URZ, UR5, URZ, UP1, !UPT ;  /* 0x00000005ff157290 */ /* 0x000fe40008ffe4ff */
[----:B------:R-:W-:Y:S02]  /*0140*/  UIADD3 UR10, UP3, UPT, UR4, 0x480, URZ ;  /* 0x00000480040a7890 */ /* 0x000fe4000ff7e0ff */
[----:B------:R-:W-:Y:S02]  /*0150*/  UIADD3.X UR19, UPT, UPT, URZ, UR5, URZ, UP0, !UPT ;  /* 0x00000005ff137290 */ /* 0x000fe400087fe4ff */
[----:B------:R-:W-:Y:S02]  /*0160*/  UIADD3 UR8, UP2, UPT, UR4, 0x400, URZ ;  /* 0x0000040004087890 */ /* 0x000fe4000ff5e0ff */
[----:B------:R-:W-:Y:S01]  /*0170*/  UIADD3.X UR17, UPT, UPT, URZ, UR5, URZ, UP6, !UPT ;  /* 0x00000005ff117290 */ /* 0x000fe2000b7fe4ff */
[----:B------:R3:W-:Y:S01]  /*0180*/  UTMACCTL.PF [UR20] ;  /* 0x00000000140079b9 */ /* 0x0007e20008040000 */
[----:B------:R-:W-:-:S03]  /*0190*/  UIADD3 UR6, UP1, UPT, UR4, 0x500, URZ ;  /* 0x0000050004067890 */ /* 0x000fc6000ff3e0ff */
[----:B------:R3:W-:Y:S01]  /*01a0*/  UTMACCTL.PF [UR18] ;  /* 0x00000000120079b9 */ /* 0x0007e20008040000 */
[----:B------:R-:W-:-:S03]  /*01b0*/  UIADD3.X UR15, UPT, UPT, URZ, UR5, URZ, UP5, !UPT ;  /* 0x00000005ff0f7290 */ /* 0x000fc6000affe4ff */
[----:B------:R3:W-:Y:S01]  /*01c0*/  UTMACCTL.PF [UR16] ;  /* 0x00000000100079b9 */ /* 0x0007e20008040000 */
[----:B------:R-:W-:Y:S02]  /*01d0*/  UIADD3 UR4, UP0, UPT, UR4, 0x580, URZ ;  /* 0x0000058004047890 */ /* 0x000fe4000ff1e0ff */
[----:B------:R-:W-:-:S03]  /*01e0*/  UIADD3.X UR13, UPT, UPT, URZ, UR5, URZ, UP4, !UPT ;  /* 0x00000005ff0d7290 */ /* 0x000fc6000a7fe4ff */
[----:B------:R3:W-:Y:S01]  /*01f0*/  UTMACCTL.PF [UR14] ;  /* 0x000000000e0079b9 */ /* 0x0007e20008040000 */
[----:B------:R-:W-:Y:S02]  /*0200*/  UIADD3.X UR11, UPT, UPT, URZ, UR5, URZ, UP3, !UPT ;  /* 0x00000005ff0b7290 */ /* 0x000fe40009ffe4ff */
[----:B------:R-:W-:-:S03]  /*0210*/  UIADD3.X UR9, UPT, UPT, URZ, UR5, URZ, UP2, !UPT ;  /* 0x00000005ff097290 */ /* 0x000fc600097fe4ff */
[----:B------:R3:W-:Y:S01]  /*0220*/  UTMACCTL.PF [UR12] ;  /* 0x000000000c0079b9 */ /* 0x0007e20008040000 */
[----:B------:R-:W-:-:S03]  /*0230*/  UIADD3.X UR7, UPT, UPT, URZ, UR5, URZ, UP1, !UPT ;  /* 0x00000005ff077290 */ /* 0x000fc60008ffe4ff */
[----:B------:R3:W-:Y:S01]  /*0240*/  UTMACCTL.PF [UR10] ;  /* 0x000000000a0079b9 */ /* 0x0007e20008040000 */
[----:B------:R-:W-:Y:S01]  /*0250*/  UIADD3.X UR5, UPT, UPT, URZ, UR5, URZ, UP0, !UPT ;  /* 0x00000005ff057290 */ /* 0x000fe200087fe4ff */
[----:B------:R3:W-:Y:S04]  /*0260*/  UTMACCTL.PF [UR8] ;  /* 0x00000000080079b9 */ /* 0x0007e80008040000 */
[----:B------:R3:W-:Y:S04]  /*0270*/  UTMACCTL.PF [UR6] ;  /* 0x00000000060079b9 */ /* 0x0007e80008040000 */
[----:B------:R3:W-:Y:S02]  /*0280*/  UTMACCTL.PF [UR4] ;  /* 0x00000000040079b9 */ /* 0x0007e40008040000 */
[----:B---3--:R-:W-:Y:S05]  /*0290*/  BRA `(.L_x_2) ;  /* 0x00000000008c7947 */ /* 0x008fea0003800000 */
.L_x_1:
[----:B------:R-:W-:-:S13]  /*02a0*/  R2UR UR4, R0 ;  /* 0x00000000000472ca */ /* 0x000fda00000e0000 */
[----:B------:R-:W-:-:S09]  /*02b0*/  UISETP.NE.AND UP0, UPT, UR4, 0xc, UPT ;  /* 0x0000000c0400788c */ /* 0x000fd2000bf05270 */
[----:B------:R-:W-:Y:S05]  /*02c0*/  BRA.U !UP0, `(.L_x_3) ;  /* 0x0000000108507547 */ /* 0x000fea000b800000 */
[----:B------:R-:W-:Y:S02]  /*02d0*/  R2UR UR4, R0 ;  /* 0x00000000000472ca */ /* 0x000fe400000e0000 */
[----:B------:R-:W-:-:S11]  /*02e0*/  PLOP3.LUT P3, PT, PT, PT, PT, 0x8, 0x80 ;  /* 0x000000000080781c */ /* 0x000fd60003f6e170 */
[----:B------:R-:W-:-:S09]  /*02f0*/  UISETP.NE.AND UP0, UPT, UR4, 0x4, UPT ;  /* 0x000000040400788c */ /* 0x000fd2000bf05270 */
[----:B------:R-:W-:Y:S05]  /*0300*/  BRA.U UP0, `(.L_x_2) ;  /* 0x0000000100707547 */ /* 0x000fea000b800000 */
[----:B------:R-:W1:Y:S01]  /*0310*/  S2UR UR4, SR_CgaCtaId ;  /* 0x00000000000479c3 */ /* 0x000e620000008800 */
[----:B------:R-:W-:Y:S01]  /*0320*/  UMOV UR5, 0x400 ;  /* 0x0000040000057882 */ /* 0x000fe20000000000 */
[----:B------:R-:W-:Y:S01]  /*0330*/  UMOV UR6, 0x1 ;  /* 0x0000000100067882 */ /* 0x000fe20000000000 */
[----:B------:R-:W-:Y:S01]  /*0340*/  UMOV UR8, 0x2 ;  /* 0x0000000200087882 */ /* 0x000fe20000000000 */
[----:B------:R-:W-:-:S04]  /*0350*/  UIADD3 UR6, UPT, UPT, -UR6, 0x100000, URZ ;  /* 0x0010000006067890 */ /* 0x000fc8000fffe1ff */
[----:B------:R-:W-:Y:S02]  /*0360*/  USHF.L.U32 UR7, UR6, 0xb, URZ ;  /* 0x0000000b06077899 */ /* 0x000fe400080006ff */
[----:B------:R-:W-:Y:S02]  /*0370*/  USHF.L.U32 UR6, UR6, 0x1, URZ ;  /* 0x0000000106067899 */ /* 0x000fe400080006ff */
[----:B------:R-:W-:-:S04]  /*0380*/  UIADD3 UR8, UPT, UPT, -UR8, 0x100000, URZ ;  /* 0x0010000008087890 */ /* 0x000fc8000fffe1ff */
[----:B------:R-:W-:Y:S02]  /*0390*/  USHF.L.U32 UR9, UR8, 0xb, URZ ;  /* 0x0000000b08097899 */ /* 0x000fe400080006ff */
[----:B------:R-:W-:Y:S02]  /*03a0*/  USHF.L.U32 UR8, UR8, 0x1, URZ ;  /* 0x0000000108087899 */ /* 0x000fe400080006ff */
[----:B-1----:R-:W-:Y:S01]  /*03b0*/  ULEA UR4, UR4, UR5, 0x18 ;  /* 0x0000000504047291 */ /* 0x002fe2000f8ec0ff */
[----:B------:R-:W1:Y:S11]  /*03c0*/  FENCE.VIEW.ASYNC.S ;  /* 0x00000000000073c6 */ /* 0x000e760000000000 */
[----:B-1----:R3:W4:Y:S01]  /*03d0*/  SYNCS.EXCH.64 URZ, [UR4+0x118], UR6 ;  /* 0x0001180604ff75b2 */ /* 0x0027220008000100 */
[----:B------:R3:W1:Y:S01]  /*03e0*/  SYNCS.EXCH.64 URZ, [UR4+0x110], UR6 ;  /* 0x0001100604ff75b2 */ /* 0x0006620008000100 */
[----:B------:R3:W2:Y:S02]  /*03f0*/  SYNCS.EXCH.64 URZ, [UR4+0x120], UR8 ;  /* 0x0001200804ff75b2 */ /* 0x0006a40008000100 */
[----:B---3--:R-:W-:Y:S05]  /*0400*/  BRA `(.L_x_2) ;  /* 0x0000000000307947 */ /* 0x008fea0003800000 */
.L_x_3:
[----:B------:R-:W1:Y:S01]  /*0410*/  S2UR UR4, SR_CgaCtaId ;  /* 0x00000000000479c3 */ /* 0x000e620000008800 */
[----:B------:R-:W-:Y:S01]  /*0420*/  UMOV UR6, 0x400 ;  /* 0x0000040000067882 */ /* 0x000fe20000000000 */
[----:B------:R-:W-:Y:S01]  /*0430*/  UMOV UR5, 0x20 ;  /* 0x0000002000057882 */ /* 0x000fe20000000000 */
[----:B------:R-:W-:Y:S02]  /*0440*/  ELECT P0, URZ, PT ;  /* 0x0000000000ff782f */ /* 0x000fe40003800000 */
[----:B------:R-:W-:Y:S01]  /*0450*/  PLOP3.LUT P3, PT, PT, PT, PT, 0x80, 0x8 ;  /* 0x000000000008781c */ /* 0x000fe20003f6f070 */
[----:B-1----:R-:W-:Y:S02]  /*0460*/  ULEA UR6, UR4, UR6, 0x18 ;  /* 0x0000000604067291 */ /* 0x002fe4000f8ec0ff */
[----:B------:R-:W-:-:S04]  /*0470*/  UIADD3 UR4, UPT, UPT, -UR5, 0x100000, URZ ;  /* 0x0010000005047890 */ /* 0x000fc8000fffe1ff */
[----:B------:R-:W-:Y:S02]  /*0480*/  USHF.L.U32 UR5, UR4, 0xb, URZ ;  /* 0x0000000b04057899 */ /* 0x000fe400080006ff */
[----:B------:R-:W-:Y:S01]  /*0490*/  USHF.L.U32 UR4, UR4, 0x1, URZ ;  /* 0x0000000104047899 */ /* 0x000fe200080006ff */
[----:B------:R-:W1:Y:S11]  /*04a0*/  FENCE.VIEW.ASYNC.S ;  /* 0x00000000000073c6 */ /* 0x000e760000000000 */
[----:B-1----:R1:W2:Y:S01]  /*04b0*/  SYNCS.EXCH.64 URZ, [UR6+0xe8], UR4 ;  /* 0x0000e80406ff75b2 */ /* 0x0022a20008000100 */
[----:B------:R-:W-:Y:S01]  /*04c0*/  NOP ;  /* 0x0000000000007918 */ /* 0x000fe20000000000 */
.L_x_2:
[----:B-1----:R-:W-:Y:S05]  /*04d0*/  BSYNC.RECONVERGENT B0 ;  /* 0x0000000000007941 */ /* 0x002fea0003800200 */
.L_x_0:
[----:B------:R-:W1:Y:S01]  /*04e0*/  S2UR UR4, SR_CgaCtaId ;  /* 0x00000000000479c3 */ /* 0x000e620000008800 */
[----:B------:R-:W-:Y:S01]  /*04f0*/  R2UR UR6, R0 ;  /* 0x00000000000672ca */ /* 0x000fe200000e0000 */
[----:B------:R-:W3:Y:S01]  /*0500*/  LDCU UR5, c[0x0][0x36c] ;  /* 0x00006d80ff0577ac */ /* 0x000ee20008000800 */
[----:B------:R-:W-:-:S11]  /*0510*/  NOP ;  /* 0x0000000000007918 */ /* 0x000fd60000000000 */
[----:B------:R-:W-:Y:S02]  /*0520*/  UISETP.NE.AND UP1, UPT, UR6, URZ, UPT ;  /* 0x000000ff0600728c */ /* 0x000fe4000bf25270 */
[----:B---3--:R-:W-:Y:S01]  /*0530*/  UISETP.EQ.U32.AND UP0, UPT, UR5, 0x1, UPT ;  /* 0x000000010500788c */ /* 0x008fe2000bf02070 */
[----:B-1----:R-:W-:-:S05]  /*0540*/  IMAD.U32 R6, RZ, RZ, UR4 ;  /* 0x00000004ff067e24 */ /* 0x002fca000f8e00ff */
[----:B------:R-:W-:Y:S01]  /*0550*/  LEA.HI R2, R6, R6, RZ, 0x1 ;  /* 0x0000000606027211 */ /* 0x000fe200078f08ff */
[----:B------:R1:W-:Y:S03]  /*0560*/  STL [R1], R6 ;  /* 0x0000000601007387 */ /* 0x0003e60000100800 */
[----:B------:R-:W-:Y:S02]  /*0570*/  LOP3.LUT R3, R2, 0xfffffffe, RZ, 0xc0, !PT ;  /* 0xfffffffe02037812 */ /* 0x000fe400078ec0ff */
[----:B------:R-:W-:Y:S02]  /*0580*/  SHF.R.U32.HI R2, RZ, 0x1, R2 ;  /* 0x00000001ff027819 */ /* 0x000fe40000011602 */
[----:B------:R-:W-:-:S03]  /*0590*/  ISETP.NE.AND P0, PT, R6, R3, PT ;  /* 0x000000030600720c */ /* 0x000fc60003f05270 */
[----:B------:R-:W-:Y:S01]  /*05a0*/  VIADD R4, R2, 0xffffffff ;  /* 0xffffffff02047836 */ /* 0x000fe20000000000 */
[----:B------:R-:W-:-:S04]  /*05b0*/  ISETP.LT.AND P0, PT, R6, RZ, P0 ;  /* 0x000000ff0600720c */ /* 0x000fc80000701270 */
[----:B------:R-:W-:-:S09]  /*05c0*/  R2UR UR4, R4 ;  /* 0x00000000040472ca */ /* 0x000fd200000e0000 */
[----:B------:R-:W-:-:S05]  /*05d0*/  @!P0 IMAD.MOV R2, RZ, RZ, R2 ;  /* 0x000000ffff028224 */ /* 0x000fca00078e0202 */
[----:B------:R-:W-:-:S13]  /*05e0*/  @!P0 R2UR UR4, R2 ;  /* 0x00000000020482ca */ /* 0x000fda00000e0000 */
[----:B------:R-:W-:-:S06]  /*05f0*/  UIADD3 UR4, UPT, UPT, UR4, UR4, URZ ;  /* 0x0000000404047290 */ /* 0x000fcc000fffe0ff */
[----:B------:R-:W-:Y:S01]  /*0600*/  IMAD.U32 R2, RZ, RZ, UR4 ;  /* 0x00000004ff027e24 */ /* 0x000fe2000f8e00ff */
[----:B-1----:R-:W-:Y:S06]  /*0610*/  BRA.U UP1, `(.L_x_4) ;  /* 0x00000001013c7547 */ /* 0x002fec000b800000 */
        /* <DEDUP_REMOVED lines=12> */
[----:B-1----:R1:W3:Y:S01]  /*06e0*/  SYNCS.EXCH.64 URZ, [UR4+0x40], UR6 ;  /* 0x0000400604ff75b2 */ /* 0x0022e20008000100 */
[----:B------:R1:W4:Y:S01]  /*06f0*/  SYNCS.EXCH.64 URZ, [UR4+0x48], UR8 ;  /* 0x0000480804ff75b2 */ /* 0x0003220008000100 */
[----:B------:R-:W-:Y:S01]  /*0700*/  NOP ;  /* 0x0000000000007918 */ /* 0x000fe20000000000 */
.L_x_4:
[----:B------:R-:W-:Y:S01]  /*0710*/  NOP ;  /* 0x0000000000007918 */ /* 0x000fe20000000000 */
[----:B------:R-:W-:Y:S05]  /*0720*/  BRA.U !UP0, `(.L_x_5) ;  /* 0x0000000108087547 */ /* 0x000fea000b800000 */
[----:B--234-:R-:W-:Y:S01]  /*0730*/  UCGABAR_ARV ;  /* 0x00000000000079c7 */ /* 0x01cfe20008000000 */
[----:B------:R-:W-:Y:S05]  /*0740*/  BRA `(.L_x_6) ;  /* 0x0000000000047947 */ /* 0x000fea0003800000 */
.L_x_5:
[----:B--234-:R-:W-:Y:S01]  /*0750*/  NOP ;  /* 0x0000000000007918 */ /* 0x01cfe20000000000 */
.L_x_6:
[----:B------:R-:W-:Y:S05]  /*0760*/  BRA.U !UP0, `(.L_x_7) ;  /* 0x00000001080c7547 */ /* 0x000fea000b800000 */
[----:B------:R-:W-:Y:S01]  /*0770*/  UCGABAR_WAIT ;  /* 0x0000000000007dc7 */ /* 0x000fe20008000000 */
[----:B------:R-:W-:Y:S01]  /*0780*/  CCTL.IVALL ;  /* 0x00000000ff00798f */ /* 0x000fe20002000000 */
[----:B------:R-:W-:Y:S05]  /*0790*/  BRA `(.L_x_8) ;  /* 0x0000000000047947 */ /* 0x000fea0003800000 */
.L_x_7:
[----:B------:R-:W-:Y:S06]  /*07a0*/  BAR.SYNC.DEFER_BLOCKING 0x0 ;  /* 0x0000000000007b1d */ /* 0x000fec0000010000 */
.L_x_8:
[----:B------:R-:W-:Y:S01]  /*07b0*/  PLOP3.LUT P0, PT, PT, PT, UP1, 0x80, 0x8 ;  /* 0x000000000008781c */ /* 0x000fe20003f0f018 */
[----:B------:R-:W-:Y:S01]  /*07c0*/  @!UP1 UMOV UR5, 0x400 ;  /* 0x0000040000059882 */ /* 0x000fe20000000000 */
[----:B-1----:R-:W-:Y:S01]  /*07d0*/  UMOV UR8, 0x1 ;  /* 0x0000000100087882 */ /* 0x002fe20000000000 */
[----:B------:R-:W-:Y:S01]  /*07e0*/  UMOV UR7, 0x10 ;  /* 0x0000001000077882 */ /* 0x000fe20000000000 */
[----:B------:R-:W-:-:S04]  /*07f0*/  @!UP1 UIADD3 UR8, UPT, UPT, -UR8, 0x100000, URZ ;  /* 0x0010000008089890 */ /* 0x000fc8000fffe1ff */
[----:B------:R-:W-:Y:S02]  /*0800*/  @!UP1 USHF.L.U32 UR9, UR8, 0xb, URZ ;  /* 0x0000000b08099899 */ /* 0x000fe400080006ff */
[----:B------:R-:W-:-:S03]  /*0810*/  @!UP1 USHF.L.U32 UR8, UR8, 0x1, URZ ;  /* 0x0000000108089899 */ /* 0x000fc600080006ff */
[----:B------:R-:W-:-:S13]  /*0820*/  @!P0 R2UR UR4, R6 ;  /* 0x00000000060482ca */ /* 0x000fda00000e0000 */
[----:B------:R-:W-:Y:S02]  /*0830*/  @!UP1 ULEA UR6, UR4, UR5, 0x18 ;  /* 0x0000000504069291 */ /* 0x000fe4000f8ec0ff */
[----:B------:R-:W-:-:S04]  /*0840*/  @!UP1 UIADD3 UR4, UPT, UPT, -UR7, 0x100000, URZ ;  /* 0x0010000007049890 */ /* 0x000fc8000fffe1ff */
[----:B------:R-:W-:Y:S02]  /*0850*/  @!UP1 USHF.L.U32 UR5, UR4, 0xb, URZ ;  /* 0x0000000b04059899 */ /* 0x000fe400080006ff */
[----:B------:R-:W-:Y:S01]  /*0860*/  @!UP1 USHF.L.U32 UR4, UR4, 0x1, URZ ;  /* 0x0000000104049899 */ /* 0x000fe200080006ff */
[----:B------:R-:W1:Y:S03]  /*0870*/  FENCE.VIEW.ASYNC.S ;  /* 0x00000000000073c6 */ /* 0x000e660000000000 */
[----:B-1----:R1:W2:Y:S08]  /*0880*/  @!UP1 SYNCS.EXCH.64 URZ, [UR6+0x50], UR8 ;  /* 0x0000500806ff95b2 */ /* 0x0022b00008000100 */
[----:B------:R1:W3:Y:S01]  /*0890*/  @!UP1 SYNCS.EXCH.64 URZ, [UR6+0x58], UR4 ;  /* 0x0000580406ff95b2 */ /* 0x0002e20008000100 */
[----:B------:R-:W-:Y:S01]  /*08a0*/  NOP ;  /* 0x0000000000007918 */ /* 0x000fe20000000000 */
[----:B------:R-:W-:Y:S05]  /*08b0*/  BRA.U !UP0, `(.L_x_9) ;  /* 0x0000000108087547 */ /* 0x000fea000b800000 */
[----:B--23--:R-:W-:Y:S01]  /*08c0*/  UCGABAR_ARV ;  /* 0x00000000000079c7 */ /* 0x00cfe20008000000 */
[----:B------:R-:W-:Y:S05]  /*08d0*/  BRA `(.L_x_10) ;  /* 0x0000000000047947 */ /* 0x000fea0003800000 */
.L_x_9:
[----:B--23--:R-:W-:Y:S01]  /*08e0*/  NOP ;  /* 0x0000000000007918 */ /* 0x00cfe20000000000 */
.L_x_10:
[----:B------:R-:W-:Y:S05]  /*08f0*/  BRA.U !UP0, `(.L_x_11) ;  /* 0x00000001080c7547 */ /* 0x000fea000b800000 */
[----:B------:R-:W-:Y:S01]  /*0900*/  UCGABAR_WAIT ;  /* 0x0000000000007dc7 */ /* 0x000fe20008000000 */
[----:B------:R-:W-:Y:S01]  /*0910*/  CCTL.IVALL ;  /* 0x00000000ff00798f */ /* 0x000fe20002000000 */
[----:B------:R-:W-:Y:S05]  /*0920*/  BRA `(.L_x_12) ;  /* 0x0000000000047947 */ /* 0x000fea0003800000 */
.L_x_11:
[----:B------:R-:W-:Y:S06]  /*0930*/  BAR.SYNC.DEFER_BLOCKING 0x0 ;  /* 0x0000000000007b1d */ /* 0x000fec0000010000 */
.L_x_12:
[----:B------:R-:W-:Y:S05]  /*0940*/  BRA.U UP1, `(.L_x_13) ;  /* 0x0000000101447547 */ /* 0x000fea000b800000 */
[----:B-1----:R-:W-:Y:S01]  /*0950*/  R2UR UR4, R6 ;  /* 0x00000000060472ca */ /* 0x002fe200000e0000 */
        /* <DEDUP_REMOVED lines=9> */
[----:B------:R-:W-:Y:S01]  /*09f0*/  ULEA UR4, UR4, UR5, 0x18 ;  /* 0x0000000504047291 */ /* 0x000fe2000f8ec0ff */
[----:B------:R-:W1:Y:S11]  /*0a00*/  FENCE.VIEW.ASYNC.S ;  /* 0x00000000000073c6 */ /* 0x000e760000000000 */
[----:B-1----:R2:W3:Y:S01]  /*0a10*/  SYNCS.EXCH.64 URZ, [UR4+0x70], UR8 ;  /* 0x0000700804ff75b2 */ /* 0x0024e20008000100 */
[----:B------:R2:W4:Y:S01]  /*0a20*/  SYNCS.EXCH.64 URZ, [UR4+0x78], UR8 ;  /* 0x0000780804ff75b2 */ /* 0x0005220008000100 */
[----:B------:R2:W1:Y:S01]  /*0a30*/  SYNCS.EXCH.64 URZ, [UR4+0x80], UR6 ;  /* 0x0000800604ff75b2 */ /* 0x0004620008000100 */
[----:B------:R2:W1:Y:S02]  /*0a40*/  SYNCS.EXCH.64 URZ, [UR4+0x88], UR6 ;  /* 0x0000880604ff75b2 */ /* 0x0004640008000100 */
[----:B--2---:R-:W-:Y:S01]  /*0a50*/  NOP ;  /* 0x0000000000007918 */ /* 0x004fe20000000000 */
.L_x_13:
[----:B------:R-:W-:Y:S01]  /*0a60*/  NOP ;  /* 0x0000000000007918 */ /* 0x000fe20000000000 */
[----:B------:R-:W-:Y:S05]  /*0a70*/  BRA.U !UP0, `(.L_x_14) ;  /* 0x0000000108087547 */ /* 0x000fea000b800000 */
[----:B-1-34-:R-:W-:Y:S01]  /*0a80*/  UCGABAR_ARV ;  /* 0x00000000000079c7 */ /* 0x01afe20008000000 */
[----:B------:R-:W-:Y:S05]  /*0a90*/  BRA `(.L_x_15) ;  /* 0x0000000000047947 */ /* 0x000fea0003800000 */
.L_x_14:
[----:B-1-34-:R-:W-:Y:S01]  /*0aa0*/  NOP ;  /* 0x0000000000007918 */ /* 0x01afe20000000000 */
.L_x_15:
[----:B------:R-:W-:Y:S05]  /*0ab0*/  BRA.U !UP0, `(.L_x_16) ;  /* 0x00000001080c7547 */ /* 0x000fea000b800000 */
[----:B------:R-:W-:Y:S01]  /*0ac0*/  UCGABAR_WAIT ;  /* 0x0000000000007dc7 */ /* 0x000fe20008000000 */
[----:B------:R-:W-:Y:S01]  /*0ad0*/  CCTL.IVALL ;  /* 0x00000000ff00798f */ /* 0x000fe20002000000 */
[----:B------:R-:W-:Y:S05]  /*0ae0*/  BRA `(.L_x_17) ;  /* 0x0000000000047947 */ /* 0x000fea0003800000 */
.L_x_16:
[----:B------:R-:W-:Y:S06]  /*0af0*/  BAR.SYNC.DEFER_BLOCKING 0x0 ;  /* 0x0000000000007b1d */ /* 0x000fec0000010000 */
.L_x_17:
[----:B------:R-:W-:Y:S01]  /*0b00*/  PLOP3.LUT P0, PT, PT, PT, UP1, 0x80, 0x8 ;  /* 0x000000000008781c */ /* 0x000fe20003f0f018 */
[----:B------:R-:W-:Y:S01]  /*0b10*/  @!UP1 UMOV UR5, 0x400 ;  /* 0x0000040000059882 */ /* 0x000fe20000000000 */
[----:B------:R-:W-:Y:S01]  /*0b20*/  UMOV UR8, 0x1 ;  /* 0x0000000100087882 */ /* 0x000fe20000000000 */
        /* <DEDUP_REMOVED lines=16> */
.L_x_18:
[----:B--23--:R-:W-:Y:S01]  /*0c30*/  NOP ;  /* 0x0000000000007918 */ /* 0x00cfe20000000000 */
.L_x_19:
[----:B------:R-:W-:Y:S05]  /*0c40*/  BRA.U !UP0, `(.L_x_20) ;  /* 0x00000001080c7547 */ /* 0x000fea000b800000 */
[----:B------:R-:W-:Y:S01]  /*0c50*/  UCGABAR_WAIT ;  /* 0x0000000000007dc7 */ /* 0x000fe20008000000 */
[----:B------:R-:W-:Y:S01]  /*0c60*/  CCTL.IVALL ;  /* 0x00000000ff00798f */ /* 0x000fe20002000000 */
[----:B------:R-:W-:Y:S05]  /*0c70*/  BRA `(.L_x_21) ;  /* 0x0000000000047947 */ /* 0x000fea0003800000 */
.L_x_20:
[----:B------:R-:W-:Y:S06]  /*0c80*/  BAR.SYNC.DEFER_BLOCKING 0x0 ;  /* 0x0000000000007b1d */ /* 0x000fec0000010000 */
.L_x_21:
[----:B------:R-:W-:Y:S01]  /*0c90*/  PLOP3.LUT P0, PT, PT, PT, UP1, 0x80, 0x8 ;  /* 0x000000000008781c */ /* 0x000fe20003f0f018 */
[----:B-1----:R-:W-:Y:S01]  /*0ca0*/  @!UP1 UMOV UR5, 0x400 ;  /* 0x0000040000059882 */ /* 0x002fe20000000000 */
        /* <DEDUP_REMOVED lines=17> */
.L_x_22:
[----:B--23--:R-:W-:Y:S01]  /*0dc0*/  NOP ;  /* 0x0000000000007918 */ /* 0x00cfe20000000000 */
.L_x_23:
[----:B------:R-:W-:Y:S05]  /*0dd0*/  BRA.U !UP0, `(.L_x_24) ;  /* 0x00000001080c7547 */ /* 0x000fea000b800000 */
[----:B------:R-:W-:Y:S01]  /*0de0*/  UCGABAR_WAIT ;  /* 0x0000000000007dc7 */ /* 0x000fe20008000000 */
[----:B------:R-:W-:Y:S01]  /*0df0*/  CCTL.IVALL ;  /* 0x00000000ff00798f */ /* 0x000fe20002000000 */
[----:B------:R-:W-:Y:S05]  /*0e00*/  BRA `(.L_x_25) ;  /* 0x0000000000047947 */ /* 0x000fea0003800000 */
.L_x_24:
[----:B------:R-:W-:Y:S06]  /*0e10*/  BAR.SYNC.DEFER_BLOCKING 0x0 ;  /* 0x0000000000007b1d */ /* 0x000fec0000010000 */
.L_x_25:
[----:B------:R-:W-:Y:S01]  /*0e20*/  IMAD.IADD R3, R6, 0x1, -R3 ;  /* 0x0000000106037824 */ /* 0x000fe200078e0a03 */
[----:B------:R-:W-:-:S04]  /*0e30*/  UMOV UR7, 0x1 ;  /* 0x0000000100077882 */ /* 0x000fc80000000000 */
[----:B-1----:R-:W-:-:S13]  /*0e40*/  R2UR UR4, R3 ;  /* 0x00000000030472ca */ /* 0x002fda00000e0000 */
[----:B------:R-:W-:Y:S02]  /*0e50*/  ULOP3.LUT UR5, UR4, 0x1, URZ, 0x3c, !UPT ;  /* 0x0000000104057892 */ /* 0x000fe4000f8e3cff */
[----:B------:R-:W-:Y:S02]  /*0e60*/  USHF.L.U32 UR6, UR7, UR4, URZ ;  /* 0x0000000407067299 */ /* 0x000fe400080006ff */
[----:B------:R-:W-:-:S04]  /*0e70*/  USHF.L.U32 UR4, UR7, UR5, URZ ;  /* 0x0000000507047299 */ /* 0x000fc800080006ff */
[----:B------:R-:W-:-:S06]  /*0e80*/  ULOP3.LUT UR4, UR4, UR6, URZ, 0xfc, !UPT ;  /* 0x0000000604047292 */ /* 0x000fcc000f8efcff */
[----:B------:R-:W-:Y:S01]  /*0e90*/  MOV R3, UR4 ;  /* 0x0000000400037c02 */ /* 0x000fe20008000f00 */
[----:B------:R-:W-:Y:S06]  /*0ea0*/  BRA.U UP1, `(.L_x_26) ;  /* 0x00000001016c7547 */ /* 0x000fec000b800000 */
[----:B------:R-:W-:Y:S01]  /*0eb0*/  R2UR UR4, R6 ;  /* 0x00000000060472ca */ /* 0x000fe200000e0000 */
[----:B------:R-:W-:Y:S01]  /*0ec0*/  UMOV UR5, 0x400 ;  /* 0x0000040000057882 */ /* 0x000fe20000000000 */
        /* <DEDUP_REMOVED lines=9> */
[----:B------:R-:W-:-:S04]  /*0f60*/  UIADD3 UR8, UPT, UPT, -UR8, 0x100000, URZ ;  /* 0x0010000008087890 */ /* 0x000fc8000fffe1ff */
[----:B------:R-:W-:Y:S02]  /*0f70*/  USHF.L.U32 UR9, UR8, 0xb, URZ ;  /* 0x0000000b08097899 */ /* 0x000fe400080006ff */
[----:B------:R-:W-:Y:S02]  /*0f80*/  USHF.L.U32 UR8, UR8, 0x1, URZ ;  /* 0x0000000108087899 */ /* 0x000fe400080006ff */
[----:B------:R-:W-:Y:S02]  /*0f90*/  ULEA UR5, UR4, UR5, 0x18 ;  /* 0x0000000504057291 */ /* 0x000fe4000f8ec0ff */
[----:B------:R-:W-:Y:S02]  /*0fa0*/  ULEA UR4, UR4, UR7, 0x18 ;  /* 0x0000000704047291 */ /* 0x000fe4000f8ec0ff */
[----:B------:R-:W-:-:S04]  /*0fb0*/  UIADD3 UR6, UPT, UPT, -UR6, 0x100000, URZ ;  /* 0x0010000006067890 */ /* 0x000fc8000fffe1ff */
[----:B------:R-:W-:Y:S02]  /*0fc0*/  USHF.L.U32 UR7, UR6, 0xb, URZ ;  /* 0x0000000b06077899 */ /* 0x000fe400080006ff */
[----:B------:R-:W-:Y:S01]  /*0fd0*/  USHF.L.U32 UR6, UR6, 0x1, URZ ;  /* 0x0000000106067899 */ /* 0x000fe200080006ff */
[----:B------:R-:W1:Y:S02]  /*0fe0*/  FENCE.VIEW.ASYNC.S ;  /* 0x00000000000073c6 */ /* 0x000e640000000000 */
[----:B-1----:R1:W2:Y:S01]  /*0ff0*/  SYNCS.EXCH.64 URZ, [UR5+0x20], UR12 ;  /* 0x0000200c05ff75b2 */ /* 0x0022a20008000100 */
[----:B------:R1:W3:Y:S08]  /*1000*/  SYNCS.EXCH.64 URZ, [UR5+0x28], UR10 ;  /* 0x0000280a05ff75b2 */ /* 0x0002f00008000100 */
[----:B------:R1:W4:Y:S01]  /*1010*/  SYNCS.EXCH.64 URZ, [UR4+0x30], UR6 ;  /* 0x0000300604ff75b2 */ /* 0x0003220008000100 */
[----:B------:R1:W1:Y:S01]  /*1020*/  SYNCS.EXCH.64 URZ, [UR4+0x38], UR8 ;  /* 0x0000380804ff75b2 */ /* 0x0002620008000100 */
[----:B------:R1:W1:Y:S01]  /*1030*/  SYNCS.EXCH.64 URZ, [UR4], UR6 ;  /* 0x0000000604ff75b2 */ /* 0x0002620008000100 */
[----:B------:R1:W1:Y:S01]  /*1040*/  SYNCS.EXCH.64 URZ, [UR4+0x8], UR6 ;  /* 0x0000080604ff75b2 */ /* 0x0002620008000100 */
[----:B------:R-:W-:Y:S01]  /*1050*/  NOP ;  /* 0x0000000000007918 */ /* 0x000fe20000000000 */
.L_x_26:
[----:B------:R-:W-:Y:S05]  /*1060*/  BRA.U UP1, `(.L_x_27) ;  /* 0x00000001013c7547 */ /* 0x000fea000b800000 */
[----:B-1----:R-:W-:Y:S01]  /*1070*/  R2UR UR4, R6 ;  /* 0x00000000060472ca */ /* 0x002fe200000e0000 */
[----:B------:R-:W-:Y:S01]  /*1080*/  UMOV UR5, 0x400 ;  /* 0x0000040000057882 */ /* 0x000fe20000000000 */
[----:B------:R-:W-:Y:S02]  /*1090*/  UMOV UR6, 0x1 ;  /* 0x0000000100067882 */ /* 0x000fe40000000000 */
[----:B------:R-:W-:-:S04]  /*10a0*/  UIADD3 UR6, UPT, UPT, -UR6, 0x100000, URZ ;  /* 0x0010000006067890 */ /* 0x000fc8000fffe1ff */
[----:B------:R-:W-:Y:S02]  /*10b0*/  USHF.L.U32 UR7, UR6, 0xb, URZ ;  /* 0x0000000b06077899 */ /* 0x000fe400080006ff */
[----:B------:R-:W-:-:S03]  /*10c0*/  USHF.L.U32 UR6, UR6, 0x1, URZ ;  /* 0x0000000106067899 */ /* 0x000fc600080006ff */
[----:B------:R-:W-:Y:S01]  /*10d0*/  ULEA UR4, UR4, UR5, 0x18 ;  /* 0x0000000504047291 */ /* 0x000fe2000f8ec0ff */
[----:B------:R-:W1:Y:S11]  /*10e0*/  FENCE.VIEW.ASYNC.S ;  /* 0x00000000000073c6 */ /* 0x000e760000000000 */
[----:B-1----:R1:W4:Y:S01]  /*10f0*/  SYNCS.EXCH.64 URZ, [UR4+0xf0], UR6 ;  /* 0x0000f00604ff75b2 */ /* 0x0023220008000100 */
[----:B------:R1:W3:Y:S01]  /*1100*/  SYNCS.EXCH.64 URZ, [UR4+0xf8], UR6 ;  /* 0x0000f80604ff75b2 */ /* 0x0002e20008000100 */
[----:B------:R1:W2:Y:S01]  /*1110*/  SYNCS.EXCH.64 URZ, [UR4+0x100], UR6 ;  /* 0x0001000604ff75b2 */ /* 0x0002a20008000100 */
[----:B------:R1:W1:Y:S01]  /*1120*/  SYNCS.EXCH.64 URZ, [UR4+0x108], UR6 ;  /* 0x0001080604ff75b2 */ /* 0x0002620008000100 */
[----:B------:R1:W1:Y:S01]  /*1130*/  SYNCS.EXCH.64 URZ, [UR4+0x10], UR6 ;  /* 0x0000100604ff75b2 */ /* 0x0002620008000100 */
[----:B------:R1:W1:Y:S01]  /*1140*/  SYNCS.EXCH.64 URZ, [UR4+0x18], UR6 ;  /* 0x0000180604ff75b2 */ /* 0x0002620008000100 */
[----:B------:R-:W-:Y:S01]  /*1150*/  NOP ;  /* 0x0000000000007918 */ /* 0x000fe20000000000 */
.L_x_27:
[----:B------:R-:W-:Y:S01]  /*1160*/  NOP ;  /* 0x0000000000007918 */ /* 0x000fe20000000000 */
[----:B------:R-:W-:Y:S05]  /*1170*/  BRA.U !UP0, `(.L_x_28) ;  /* 0x0000000108087547 */ /* 0x000fea000b800000 */
[----:B-1234-:R-:W-:Y:S01]  /*1180*/  UCGABAR_ARV ;  /* 0x00000000000079c7 */ /* 0x01efe20008000000 */
[----:B------:R-:W-:Y:S05]  /*1190*/  BRA `(.L_x_29) ;  /* 0x0000000000047947 */ /* 0x000fea0003800000 */
.L_x_28:
[----:B-1234-:R-:W-:Y:S01]  /*11a0*/  NOP ;  /* 0x0000000000007918 */ /* 0x01efe20000000000 */
.L_x_29:
[----:B------:R-:W-:Y:S05]  /*11b0*/  BRA.U !UP0, `(.L_x_30) ;  /* 0x00000001080c7547 */ /* 0x000fea000b800000 */
[----:B------:R-:W-:Y:S01]  /*11c0*/  UCGABAR_WAIT ;  /* 0x0000000000007dc7 */ /* 0x000fe20008000000 */
[----:B------:R-:W-:Y:S01]  /*11d0*/  CCTL.IVALL ;  /* 0x00000000ff00798f */ /* 0x000fe20002000000 */
[----:B------:R-:W-:Y:S05]  /*11e0*/  BRA `(.L_x_31) ;  /* 0x0000000000047947 */ /* 0x000fea0003800000 */
.L_x_30:
[----:B------:R-:W-:Y:S06]  /*11f0*/  BAR.SYNC.DEFER_BLOCKING 0x0 ;  /* 0x0000000000007b1d */ /* 0x000fec0000010000 */
.L_x_31:
[----:B------:R-:W-:-:S13]  /*1200*/  R2UR UR4, R0 ;  /* 0x00000000000472ca */ /* 0x000fda00000e0000 */
[----:B------:R-:W-:-:S09]  /*1210*/  UISETP.NE.AND UP0, UPT, UR4, 0xe, UPT ;  /* 0x0000000e0400788c */ /* 0x000fd2000bf05270 */
[----:B------:R-:W-:Y:S05]  /*1220*/  BRA.U !UP0, `(.L_x_32) ;  /* 0x0000000108187547 */ /* 0x000fea000b800000 */
[----:B------:R-:W-:-:S13]  /*1230*/  R2UR UR4, R0 ;  /* 0x00000000000472ca */ /* 0x000fda00000e0000 */
[----:B------:R-:W-:-:S09]  /*1240*/  UISETP.NE.AND UP0, UPT, UR4, 0xf, UPT ;  /* 0x0000000f0400788c */ /* 0x000fd2000bf05270 */
[----:B------:R-:W-:Y:S05]  /*1250*/  BRA.U UP0, `(.L_x_33) ;  /* 0x0000000500087547 */ /* 0x000fea000b800000 */
[----:B------:R-:W-:-:S08]  /*1260*/  NOP ;  /* 0x0000000000007918 */ /* 0x000fd00000000000 */
[----:B------:R-:W1:-:S00]  /*1270*/  USETMAXREG.DEALLOC.CTAPOOL 0x18 ;  /* 0x00000018000079c8 */ /* 0x000e4000080e0500 */
[----:B-1----:R-:W-:Y:S05]  /*1280*/  BRA `(.L_x_34) ;  /* 0x0000001400ec7947 */ /* 0x002fea0003800000 */
.L_x_32:
[----:B------:R-:W-:-:S08]  /*1290*/  NOP ;  /* 0x0000000000007918 */ /* 0x000fd00000000000 */
[----:B------:R-:W1:-:S00]  /*12a0*/  USETMAXREG.DEALLOC.CTAPOOL 0x68 ;  /* 0x00000068000079c8 */ /* 0x000e4000080e0500 */
[----:B------:R-:W2:Y:S02]  /*12b0*/  LDCU UR7, c[0x0][0x380] ;  /* 0x00007000ff0777ac */ /* 0x000ea40008000800 */
[----:B--2---:R-:W-:Y:S02]  /*12c0*/  UIADD3 UR4, UPT, UPT, -UR7, URZ, URZ ;  /* 0x000000ff07047290 */ /* 0x004fe4000fffe1ff */
[----:B------:R-:W-:Y:S02]  /*12d0*/  UIADD3 UR5, UPT, UPT, UR7, -0x1, URZ ;  /* 0xffffffff07057890 */ /* 0x000fe4000fffe0ff */
[----:B------:R-:W-:Y:S02]  /*12e0*/  USHF.R.S32.HI UR4, URZ, 0x1f, UR4 ;  /* 0x0000001fff047899 */ /* 0x000fe40008011404 */
[----:B------:R-:W-:Y:S02]  /*12f0*/  USHF.R.S32.HI UR6, URZ, 0x1f, UR5 ;  /* 0x0000001fff067899 */ /* 0x000fe40008011405 */
[----:B------:R-:W-:-:S02]  /*1300*/  ULEA.HI UR4, UR4, -UR7, URZ, 0x7 ;  /* 0x8000000704047291 */ /* 0x000fc4000f8f38ff */
[----:B------:R-:W-:Y:S02]  /*1310*/  ULEA.HI UR6, UR6, UR5, URZ, 0x7 ;  /* 0x0000000506067291 */ /* 0x000fe4000f8f38ff */
[----:B------:R-:W-:Y:S02]  /*1320*/  UISETP.GT.AND UP0, UPT, UR7, URZ, UPT ;  /* 0x000000ff0700728c */ /* 0x000fe4000bf04270 */
[----:B------:R-:W-:Y:S02]  /*1330*/  USHF.R.S32.HI UR5, URZ, 0x7, UR4 ;  /* 0x00000007ff057899 */ /* 0x000fe40008011404 */
[----:B------:R-:W-:Y:S02]  /*1340*/  ULEA.HI.SX32 UR4, UR6, 0x1, 0x19 ;  /* 0x0000000106047891 */ /* 0x000fe4000f8fcaff */
[----:B------:R-:W-:-:S07]  /*1350*/  UIADD3 UR5, UPT, UPT, -UR5, URZ, URZ ;  /* 0x000000ff05057290 */ /* 0x000fce000fffe1ff */
[----:B------:R-:W-:Y:S02]  /*1360*/  @!UP0 UMOV UR4, UR5 ;  /* 0x0000000500048c82 */ /* 0x000fe40008000000 */
[----:B------:R-:W-:-:S09]  /*1370*/  UISETP.GE.AND UP0, UPT, UR4, 0x1, UPT ;  /* 0x000000010400788c */ /* 0x000fd2000bf06270 */
[----:B-1----:R-:W-:Y:S05]  /*1380*/  BRA.U !UP0, `(.L_x_33) ;  /* 0x0000000108bc7547 */ /* 0x002fea000b800000 */
[----:B------:R-:W-:Y:S01]  /*1390*/  MOV R5, 0x400 ;  /* 0x0000040000057802 */ /* 0x000fe20000000f00 */
[----:B------:R-:W-:Y:S02]  /*13a0*/  UISETP.GE.U32.AND UP0, UPT, UR4, 0x4, UPT ;  /* 0x000000040400788c */ /* 0x000fe4000bf06070 */
[----:B------:R-:W-:Y:S01]  /*13b0*/  ULOP3.LUT UR6, UR4, 0x3, URZ, 0xc0, !UPT ;  /* 0x0000000304067892 */ /* 0x000fe2000f8ec0ff */
[----:B------:R-:W-:-:S05]  /*13c0*/  LEA R5, R6, R5, 0x18 ;  /* 0x0000000506057211 */ /* 0x000fca00078ec0ff */
[----:B------:R-:W-:-:S05]  /*13d0*/  VIADD R7, R5, 0x120 ;  /* 0x0000012005077836 */ /* 0x000fca0000000000 */
[----:B------:R-:W-:Y:S01]  /*13e0*/  PRMT R7, RZ, 0x654, R7 ;  /* 0x00000654ff077816 */ /* 0x000fe20000000007 */
[----:B------:R-:W-:Y:S06]  /*13f0*/  BRA.U !UP0, `(.L_x_35) ;  /* 0x0000000108687547 */ /* 0x000fec000b800000 */
[----:B------:R-:W-:Y:S01]  /*1400*/  HFMA2 R4, -RZ, RZ, 0, 5.9604644775390625e-08 ;  /* 0x00000001ff047431 */ /* 0x000fe200000001ff */
[----:B------:R-:W-:-:S03]  /*1410*/  ULOP3.LUT UR5, UR4, 0x7ffffffc, URZ, 0xc0, !UPT ;  /* 0x7ffffffc04057892 */ /* 0x000fc6000f8ec0ff */
[----:B------:R-:W-:-:S09]  /*1420*/  UMOV UR4, URZ ;  /* 0x000000ff00047c82 */ /* 0x000fd20008000000 */
.L_x_40:
[----:B-1----:R-:W1:Y:S02]  /*1430*/  SYNCS.PHASECHK.TRANS64.TRYWAIT P0, [R5+URZ+0x118], RZ ;  /* 0x000118ff050075a7 */ /* 0x002e6400080011ff */
[----:B-1234-:R-:W-:Y:S05]  /*1440*/  @!P0 BRA `(.L_x_36) ;  /* 0x00000094001c8947 */ /* 0x01efea0003800000 */
.L_x_152:
[----:B------:R-:W-:Y:S01]  /*1450*/  ELECT P0, URZ, PT ;  /* 0x0000000000ff782f */ /* 0x000fe20003800000 */
[----:B------:R-:W-:-:S12]  /*1460*/  HFMA2 R6, -RZ, RZ, -0.0 , 0 ;  /* 0x80000000ff067431 */ /* 0x000fd800000001ff */
[----:B------:R-:W-:-:S04]  /*1470*/  @P0 IMAD.MOV.U32 R8, RZ, RZ, 0x1 ;  /* 0x00000001ff080424 */ /* 0x000fc800078e00ff */
[----:B------:R2:W-:Y:S01]  /*1480*/  @P0 SYNCS.ARRIVE.TRANS64.RED.ART0 RZ, [R7+URZ], R8 ;  /* 0x0000000807ff09a7 */ /* 0x0005e200085004ff */
[----:B------:R-:W3:Y:S02]  /*1490*/  SYNCS.PHASECHK.TRANS64.TRYWAIT P0, [R5+URZ+0x118], R6 ;  /* 0x00011806050075a7 */ /* 0x000ee400080011ff */
[----:B--23--:R-:W-:Y:S05]  /*14a0*/  @!P0 BRA `(.L_x_37) ;  /* 0x0000009400188947 */ /* 0x00cfea0003800000 */
.L_x_154:
[----:B------:R-:W-:-:S13]  /*14b0*/  ELECT P0, URZ, PT ;  /* 0x0000000000ff782f */ /* 0x000fda0003800000 */
[----:B------:R-:W-:-:S04]  /*14c0*/  @P0 MOV R8, 0x1 ;  /* 0x0000000100080802 */ /* 0x000fc80000000f00 */
[----:B------:R3:W-:Y:S01]  /*14d0*/  @P0 SYNCS.ARRIVE.TRANS64.RED.ART0 RZ, [R7+URZ], R8 ;  /* 0x0000000807ff09a7 */ /* 0x0007e200085004ff */
[----:B------:R-:W4:Y:S02]  /*14e0*/  SYNCS.PHASECHK.TRANS64.TRYWAIT P0, [R5+URZ+0x118], RZ ;  /* 0x000118ff050075a7 */ /* 0x000f2400080011ff */
[----:B---34-:R-:W-:Y:S05]  /*14f0*/  @!P0 BRA `(.L_x_38) ;  /* 0x0000009400208947 */ /* 0x018fea0003800000 */
.L_x_155:
[----:B------:R-:W-:-:S13]  /*1500*/  ELECT P0, URZ, PT ;  /* 0x0000000000ff782f */ /* 0x000fda0003800000 */
[----:B------:R-:W-:-:S04]  /*1510*/  @P0 MOV R8, 0x1 ;  /* 0x0000000100080802 */ /* 0x000fc80000000f00 */
[----:B------:R4:W-:Y:S01]  /*1520*/  @P0 SYNCS.ARRIVE.TRANS64.RED.ART0 RZ, [R7+URZ], R8 ;  /* 0x0000000807ff09a7 */ /* 0x0009e200085004ff */
[----:B------:R-:W5:Y:S02]  /*1530*/  SYNCS.PHASECHK.TRANS64.TRYWAIT P0, [R5+URZ+0x118], R6 ;  /* 0x00011806050075a7 */ /* 0x000f6400080011ff */
[----:B----45:R-:W-:Y:S05]  /*1540*/  @!P0 BRA `(.L_x_39) ;  /* 0x0000009400208947 */ /* 0x030fea0003800000 */
.L_x_157:
[----:B------:R-:W-:Y:S01]  /*1550*/  ELECT P0, URZ, PT ;  /* 0x0000000000ff782f */ /* 0x000fe20003800000 */
[----:B------:R-:W-:-:S04]  /*1560*/  UIADD3 UR4, UPT, UPT, UR4, 0x4, URZ ;  /* 0x0000000404047890 */ /* 0x000fc8000fffe0ff */
[----:B------:R-:W-:-:S08]  /*1570*/  UISETP.NE.AND UP0, UPT, UR4, UR5, UPT ;  /* 0x000000050400728c */ /* 0x000fd0000bf05270 */
[----:B------:R4:W-:Y:S01]  /*1580*/  @P0 SYNCS.ARRIVE.TRANS64.RED.ART0 RZ, [R7+URZ], R4 ;  /* 0x0000000407ff09a7 */ /* 0x0009e200085004ff */
[----:B------:R-:W-:Y:S05]  /*1590*/  BRA.U UP0, `(.L_x_40) ;  /* 0xfffffffd00a47547 */ /* 0x000fea000b83ffff */
.L_x_35:
[----:B------:R-:W-:-:S09]  /*15a0*/  UISETP.NE.AND UP0, UPT, UR6, URZ, UPT ;  /* 0x000000ff0600728c */ /* 0x000fd2000bf05270 */
[----:B------:R-:W-:Y:S05]  /*15b0*/  BRA.U !UP0, `(.L_x_33) ;  /* 0x0000000108307547 */ /* 0x000fea000b800000 */
[----:B------:R-:W-:Y:S01]  /*15c0*/  HFMA2 R6, -RZ, RZ, 0, 0 ;  /* 0x00000000ff067431 */ /* 0x000fe200000001ff */
[----:B----4-:R-:W-:Y:S01]  /*15d0*/  MOV R4, 0x1 ;  /* 0x0000000100047802 */ /* 0x010fe20000000f00 */
[----:B------:R-:W-:-:S06]  /*15e0*/  UMOV UR4, URZ ;  /* 0x000000ff00047c82 */ /* 0x000fcc0008000000 */
.L_x_42:
[----:B------:R-:W-:-:S04]  /*15f0*/  SHF.L.U32 R8, R6, 0x1f, RZ ;  /* 0x0000001f06087819 */ /* 0x000fc800000006ff */
[----:B----4-:R-:W4:Y:S02]  /*1600*/  SYNCS.PHASECHK.TRANS64.TRYWAIT P0, [R5+URZ+0x118], R8 ;  /* 0x00011808050075a7 */ /* 0x010f2400080011ff */
[----:B----4-:R-:W-:Y:S05]  /*1610*/  @!P0 BRA `(.L_x_41) ;  /* 0x0000009400088947 */ /* 0x010fea0003800000 */
.L_x_159:
[----:B------:R-:W-:Y:S02]  /*1620*/  ELECT P0, URZ, PT ;  /* 0x0000000000ff782f */ /* 0x000fe40003800000 */
[----:B------:R-:W-:Y:S01]  /*1630*/  LOP3.LUT R6, R6, 0x1, RZ, 0x3c, !PT ;  /* 0x0000000106067812 */ /* 0x000fe200078e3cff */
[----:B------:R-:W-:-:S04]  /*1640*/  UIADD3 UR4, UPT, UPT, UR4, 0x1, URZ ;  /* 0x0000000104047890 */ /* 0x000fc8000fffe0ff */
[----:B------:R-:W-:-:S06]  /*1650*/  UISETP.NE.AND UP0, UPT, UR4, UR6, UPT ;  /* 0x000000060400728c */ /* 0x000fcc000bf05270 */
[----:B------:R4:W-:Y:S03]  /*1660*/  @P0 SYNCS.ARRIVE.TRANS64.RED.ART0 RZ, [R7+URZ], R4 ;  /* 0x0000000407ff09a7 */ /* 0x0009e600085004ff */
[----:B------:R-:W-:Y:S05]  /*1670*/  BRA.U UP0, `(.L_x_42) ;  /* 0xfffffffd00dc7547 */ /* 0x000fea000b83ffff */
.L_x_33:
[----:B------:R-:W-:Y:S01]  /*1680*/  R2UR UR4, R0 ;  /* 0x00000000000472ca */ /* 0x000fe200000e0000 */
[----:B------:R-:W-:-:S12]  /*1690*/  BSSY.RECONVERGENT B1, `(.L_x_34) ;  /* 0x000013a000017945 */ /* 0x000fd80003800200 */
[----:B------:R-:W-:-:S09]  /*16a0*/  UISETP.NE.AND UP0, UPT, UR4, 0xd, UPT ;  /* 0x0000000d0400788c */ /* 0x000fd2000bf05270 */
[----:B------:R-:W-:Y:S05]  /*16b0*/  BRA.U UP0, `(.L_x_43) ;  /* 0x0000001100dc7547 */ /* 0x000fea000b800000 */
[----:B------:R-:W-:-:S08]  /*16c0*/  UISETP.NE.AND UP5, UPT, UR54, URZ, UPT ;  /* 0x000000ff3600728c */ /* 0x000fd0000bfa5270 */
[----:B------:R-:W5:-:S00]  /*16d0*/  USETMAXREG.DEALLOC.CTAPOOL 0x68 ;  /* 0x00000068000079c8 */ /* 0x000f4000080e0500 */
[----:B------:R-:W1:Y:S01]  /*16e0*/  S2UR UR4, SR_CgaCtaId ;  /* 0x00000000000479c3 */ /* 0x000e620000008800 */
[----:B----45:R-:W-:Y:S01]  /*16f0*/  MOV R4, 0x400 ;  /* 0x0000040000047802 */ /* 0x030fe20000000f00 */
[----:B------:R-:W4:Y:S03]  /*1700*/  LDCU.64 UR6, c[0x0][0x348] ;  /* 0x00006900ff0677ac */ /* 0x000f260008000a00 */
[----:B------:R-:W-:Y:S01]  /*1710*/  R2UR UR5, R4 ;  /* 0x00000000040572ca */ /* 0x000fe200000e0000 */
[----:B------:R-:W5:Y:S02]  /*1720*/  LDCU.64 UR8, c[0x0][0x348] ;  /* 0x00006900ff0877ac */ /* 0x000f640008000a00 */
[----:B------:R-:W2:Y:S01]  /*1730*/  S2UR UR36, SR_CTAID.Y ;  /* 0x00000000002479c3 */ /* 0x000ea20000002600 */
[----:B------:R-:W-:Y:S02]  /*1740*/  ULOP3.LUT UR11, UR54, 0x1fffffe, UR24, 0xf8, !UPT ;  /* 0x01fffffe360b7892 */ /* 0x000fe4000f8ef818 */
[----:B------:R-:W-:Y:S01]  /*1750*/  USHF.L.U32 UR51, UR54, 0x6, URZ ;  /* 0x0000000636337899 */ /* 0x000fe200080006ff */
[----:B------:R-:W-:Y:S01]  /*1760*/  UMOV UR10, URZ ;  /* 0x000000ff000a7c82 */ /* 0x000fe20008000000 */
[----:B------:R-:W-:-:S03]  /*1770*/  UMOV UR50, URZ ;  /* 0x000000ff00327c82 */ /* 0x000fc60008000000 */
[----:B------:R-:W3:Y:S01]  /*1780*/  S2UR UR37, SR_CTAID.Z ;  /* 0x00000000002579c3 */ /* 0x000ee20000002700 */
[----:B------:R-:W-:Y:S02]  /*1790*/  USHF.L.U32 UR11, UR11, 0x7, URZ ;  /* 0x000000070b0b7899 */ /* 0x000fe400080006ff */
[----:B----4-:R-:W-:Y:S01]  /*17a0*/  UIADD3 UR14, UP1, UPT, UR6, 0x280, URZ ;  /* 0x00000280060e7890 */ /* 0x010fe2000ff3e0ff */
[----:B-123--:R-:W-:Y:S01]  /*17b0*/  IMAD.U32 R5, RZ, RZ, UR4 ;  /* 0x00000004ff057e24 */ /* 0x00efe2000f8e00ff */
[----:B-----5:R-:W-:Y:S02]  /*17c0*/  UIADD3 UR6, UP0, UPT, UR8, 0x180, URZ ;  /* 0x0000018008067890 */ /* 0x020fe4000ff1e0ff */
[----:B------:R-:W-:Y:S02]  /*17d0*/  UIADD3.X UR15, UPT, UPT, URZ, UR7, URZ, UP1, !UPT ;  /* 0x00000007ff0f7290 */ /* 0x000fe40008ffe4ff */
[----:B------:R-:W-:Y:S01]  /*17e0*/  R2UR UR4, R5 ;  /* 0x00000000050472ca */ /* 0x000fe200000e0000 */
[----:B------:R1:W-:Y:S01]  /*17f0*/  STL [R1], R5 ;  /* 0x0000000501007387 */ /* 0x0003e20000100800 */
[----:B------:R-:W-:Y:S01]  /*1800*/  UIADD3.X UR7, UPT, UPT, URZ, UR9, URZ, UP0, !UPT ;  /* 0x00000009ff077290 */ /* 0x000fe200087fe4ff */
[----:B------:R-:W-:Y:S01]  /*1810*/  UMOV UR12, UR36 ;  /* 0x00000024000c7c82 */ /* 0x000fe20008000000 */
[----:B------:R-:W-:Y:S01]  /*1820*/  UMOV UR52, UR36 ;  /* 0x0000002400347c82 */ /* 0x000fe20008000000 */
[----:B------:R-:W-:Y:S01]  /*1830*/  UMOV UR13, UR37 ;  /* 0x00000025000d7c82 */ /* 0x000fe20008000000 */
[----:B------:R-:W-:-:S07]  /*1840*/  UMOV UR53, UR37 ;  /* 0x0000002500357c82 */ /* 0x000fce0008000000 */
[----:B------:R-:W-:-:S04]  /*1850*/  ULEA UR4, UR4, UR5, 0x18 ;  /* 0x0000000504047291 */ /* 0x000fc8000f8ec0ff */
[----:B------:R-:W-:Y:S02]  /*1860*/  ULOP3.LUT UR25, UR4, 0xfefffc00, URZ, 0xc0, !UPT ;  /* 0xfefffc0004197892 */ /* 0x000fe4000f8ec0ff */
[----:B------:R-:W-:Y:S02]  /*1870*/  UIADD3 UR8, UPT, UPT, UR4, 0x2400, URZ ;  /* 0x0000240004087890 */ /* 0x000fe4000fffe0ff */
[----:B------:R-:W-:-:S03]  /*1880*/  UIADD3 UR48, UPT, UPT, UR4, 0x400, URZ ;  /* 0x0000040004307890 */ /* 0x000fc6000fffe0ff */
[----:B------:R-:W-:Y:S01]  /*1890*/  UMOV UR9, UR25 ;  /* 0x0000001900097c82 */ /* 0x000fe20008000000 */
[----:B------:R-:W-:Y:S01]  /*18a0*/  UMOV UR49, UR25 ;  /* 0x0000001900317c82 */ /* 0x000fe20008000000 */
[----:B-1----:R-:W-:-:S04]  /*18b0*/  IMAD.MOV.U32 R5, RZ, RZ, -0x80000000 ;  /* 0x80000000ff057424 */ /* 0x002fc800078e00ff */
[----:B------:R-:W1:Y:S02]  /*18c0*/  SYNCS.PHASECHK.TRANS64.TRYWAIT P0, [UR4+0x8], R5 ;  /* 0x00000805ff0075a7 */ /* 0x000e640008001104 */
[----:B-1----:R-:W-:Y:S05]  /*18d0*/  @!P0 BRA `(.L_x_44) ;  /* 0x0000009000708947 */ /* 0x002fea0003800000 */
.L_x_161:
[----:B------:R-:W-:Y:S05]  /*18e0*/  BRA.U UP5, `(.L_x_45) ;  /* 0x00000001050c7547 */ /* 0x000fea000b800000 */
[----:B------:R-:W-:-:S13]  /*18f0*/  ELECT P0, URZ, PT ;  /* 0x0000000000ff782f */ /* 0x000fda0003800000 */
[----:B-1----:R-:W-:-:S04]  /*1900*/  @P0 MOV R4, 0xc000 ;  /* 0x0000c00000040802 */ /* 0x002fc80000000f00 */
[----:B------:R2:W-:Y:S03]  /*1910*/  @P0 SYNCS.ARRIVE.TRANS64 RZ, [UR4], R4 ;  /* 0x00000004ffff09a7 */ /* 0x0005e60008000004 */
.L_x_45:
[----:B------:R3:W-:Y:S01]  /*1920*/  UTMALDG.4D.2CTA [UR8], [UR14], desc[URZ] ;  /* 0x0000ff080e0075b4 */ /* 0x0007e20008219000 */
[----:B------:R-:W4:Y:S01]  /*1930*/  LDCU.128 UR20, c[0x0][0x3e0] ;  /* 0x00007c00ff1477ac */ /* 0x000f220008000c00 */
[----:B------:R1:W-:Y:S01]  /*1940*/  UTMALDG.4D.2CTA [UR48], [UR6], desc[URZ] ;  /* 0x0000ff30060075b4 */ /* 0x0003e20008219000 */
[----:B------:R-:W5:Y:S01]  /*1950*/  SYNCS.PHASECHK.TRANS64.TRYWAIT P0, [UR4+0x28], R5 ;  /* 0x00002805ff0075a7 */ /* 0x000f620008001104 */
[----:B---3--:R-:W3:Y:S01]  /*1960*/  LDCU.64 UR8, c[0x0][0x3d8] ;  /* 0x00007b00ff0877ac */ /* 0x008ee20008000a00 */
[----:B------:R-:W2:Y:S02]  /*1970*/  LDCU.64 UR12, c[0x0][0x3c0] ;  /* 0x00007800ff0c77ac */ /* 0x000ea40008000a00 */
[----:B-12345:R-:W-:Y:S05]  /*1980*/  @!P0 BRA `(.L_x_46) ;  /* 0x0000009000648947 */ /* 0x03efea0003800000 */
.L_x_163:
[----:B------:R-:W2:Y:S01]  /*1990*/  LDL R8, [R1] ;  /* 0x0000000001087983 */ /* 0x000ea20000100800 */
[----:B------:R-:W-:Y:S01]  /*19a0*/  ELECT P0, URZ, PT ;  /* 0x0000000000ff782f */ /* 0x000fe20003800000 */
[----:B------:R-:W-:Y:S02]  /*19b0*/  UIADD3 UR5, UPT, UPT, UR4, 0x20400, URZ ;  /* 0x0002040004057890 */ /* 0x000fe4000fffe0ff */
[----:B------:R-:W-:Y:S01]  /*19c0*/  UIMAD.WIDE.U32 UR6, UR36, UR8, URZ ;  /* 0x00000008240672a5 */ /* 0x000fe2000f8e00ff */
[----:B------:R-:W-:-:S03]  /*19d0*/  ELECT P1, URZ, PT ;  /* 0x0000000000ff782f */ /* 0x000fc60003820000 */
[----:B-1----:R-:W-:Y:S01]  /*19e0*/  IMAD.U32 R4, RZ, RZ, UR5 ;  /* 0x00000005ff047e24 */ /* 0x002fe2000f8e00ff */
[----:B------:R-:W-:Y:S02]  /*19f0*/  UIMAD UR7, UR36, UR9, UR7 ;  /* 0x00000009240772a4 */ /* 0x000fe4000f8e0207 */
[----:B------:R-:W-:Y:S02]  /*1a00*/  UIADD3 UR9, UPT, UPT, UR4, 0x20, URZ ;  /* 0x0000002004097890 */ /* 0x000fe4000fffe0ff */
[----:B------:R-:W-:Y:S02]  /*1a10*/  UIMAD.WIDE.U32 UR6, UR37, UR20, UR6 ;  /* 0x00000014250672a5 */ /* 0x000fe4000f8e0006 */
[----:B------:R-:W-:Y:S02]  /*1a20*/  UIADD3 UR17, UPT, UPT, UR4, 0x10, URZ ;  /* 0x0000001004117890 */ /* 0x000fe4000fffe0ff */
[----:B------:R-:W-:Y:S02]  /*1a30*/  UIMAD UR5, UR37, UR21, UR7 ;  /* 0x00000015250572a4 */ /* 0x000fe4000f8e0207 */
[----:B------:R-:W-:Y:S01]  /*1a40*/  ULEA UR48, UP0, UR6, UR12, 0x2 ;  /* 0x0000000c06307291 */ /* 0x000fe2000f8010ff */
[----:B------:R-:W1:Y:S03]  /*1a50*/  LDCU.64 UR20, c[0x0][0x348] ;  /* 0x00006900ff1477ac */ /* 0x000e660008000a00 */
[----:B------:R-:W-:Y:S01]  /*1a60*/  ULEA.HI.X UR49, UR6, UR13, UR5, 0x2, UP0 ;  /* 0x0000000d06317291 */ /* 0x000fe200080f1405 */
[----:B------:R-:W3:Y:S02]  /*1a70*/  LDCU.64 UR6, c[0x0][0x348] ;  /* 0x00006900ff0677ac */ /* 0x000ee40008000a00 */
[----:B------:R-:W-:Y:S01]  /*1a80*/  UMOV UR5, 0x20 ;  /* 0x0000002000057882 */ /* 0x000fe20000000000 */
[----:B------:R-:W4:Y:S01]  /*1a90*/  LDCU.64 UR12, c[0x0][0x348] ;  /* 0x00006900ff0c77ac */ /* 0x000f220008000a00 */
[----:B------:R-:W-:-:S02]  /*1aa0*/  USHF.L.U32 UR34, UR54, 0x5, URZ ;  /* 0x0000000536227899 */ /* 0x000fc400080006ff */
[----:B------:R-:W-:Y:S02]  /*1ab0*/  ULOP3.LUT UR17, UR17, 0xfefffc10, URZ, 0xc0, !UPT ;  /* 0xfefffc1011117892 */ /* 0x000fe4000f8ec0ff */
[----:B-1----:R-:W-:Y:S01]  /*1ac0*/  UIADD3 UR15, UP0, UPT, UR20, 0x480, URZ ;  /* 0x00000480140f7890 */ /* 0x002fe2000ff1e0ff */
[----:B------:R-:W-:Y:S01]  /*1ad0*/  UMOV UR42, URZ ;  /* 0x000000ff002a7c82 */ /* 0x000fe20008000000 */
[----:B------:R-:W-:Y:S02]  /*1ae0*/  UMOV UR19, URZ ;  /* 0x000000ff00137c82 */ /* 0x000fe40008000000 */
[----:B------:R-:W-:Y:S02]  /*1af0*/  UIADD3.X UR14, UPT, UPT, URZ, UR21, URZ, UP0, !UPT ;  /* 0x00000015ff0e7290 */ /* 0x000fe400087fe4ff */
[----:B---3--:R-:W-:Y:S01]  /*1b00*/  UIADD3 UR6, UP2, UPT, UR6, 0x380, URZ ;  /* 0x0000038006067890 */ /* 0x008fe2000ff5e0ff */
[----:B------:R-:W-:Y:S01]  /*1b10*/  UMOV UR44, UR36 ;  /* 0x00000024002c7c82 */ /* 0x000fe20008000000 */
[----:B------:R-:W-:-:S02]  /*1b20*/  UMOV UR45, UR37 ;  /* 0x00000025002d7c82 */ /* 0x000fc40008000000 */
[----:B------:R-:W-:Y:S02]  /*1b30*/  UIADD3.X UR7, UPT, UPT, URZ, UR7, URZ, UP2, !UPT ;  /* 0x00000007ff077290 */ /* 0x000fe400097fe4ff */
[----:B------:R-:W-:Y:S02]  /*1b40*/  UIADD3 UR40, UPT, UPT, UR4, 0x6400, URZ ;  /* 0x0000640004287890 */ /* 0x000fe4000fffe0ff */
[----:B------:R-:W-:Y:S01]  /*1b50*/  UIADD3 UR16, UPT, UPT, UR4, 0xa400, URZ ;  /* 0x0000a40004107890 */ /* 0x000fe2000fffe0ff */
[----:B------:R-:W-:Y:S01]  /*1b60*/  UMOV UR18, UR34 ;  /* 0x0000002200127c82 */ /* 0x000fe20008000000 */
[----:B------:R-:W-:Y:S01]  /*1b70*/  UMOV UR20, UR36 ;  /* 0x0000002400147c82 */ /* 0x000fe20008000000 */
[----:B------:R-:W-:Y:S01]  /*1b80*/  UMOV UR21, UR37 ;  /* 0x0000002500157c82 */ /* 0x000fe20008000000 */
[----:B------:R-:W-:Y:S01]  /*1b90*/  UMOV UR43, UR11 ;  /* 0x0000000b002b7c82 */ /* 0x000fe20008000000 */
[----:B------:R-:W-:Y:S01]  /*1ba0*/  UMOV UR41, UR17 ;  /* 0x0000001100297c82 */ /* 0x000fe20008000000 */
[----:B--2---:R-:W-:-:S04]  /*1bb0*/  @P0 PRMT R4, R8, 0x654, R4 ;  /* 0x0000065408040816 */ /* 0x004fc80000000004 */
[----:B------:R-:W-:Y:S01]  /*1bc0*/  @P0 R2UR UR8, R4 ;  /* 0x00000000040802ca */ /* 0x000fe200000e0000 */
[----:B------:R-:W-:-:S04]  /*1bd0*/  @P1 IMAD.MOV.U32 R4, RZ, RZ, 0x200 ;  /* 0x00000200ff041424 */ /* 0x000fc800078e00ff */
[----:B------:R1:W-:Y:S08]  /*1be0*/  @P1 SYNCS.ARRIVE.TRANS64 RZ, [UR4+0x20], R4 ;  /* 0x00002004ffff19a7 */ /* 0x0003f00008000004 */
[----:B------:R4:W-:Y:S01]  /*1bf0*/  UBLKCP.S.G [UR8], [UR48], UR5 ;  /* 0x00000008300073ba */ /* 0x0009e20008000205 */
[----:B------:R-:W2:Y:S01]  /*1c00*/  SYNCS.PHASECHK.TRANS64.TRYWAIT P0, [UR4+0x18], R5 ;  /* 0x00001805ff0075a7 */ /* 0x000ea20008001104 */
[----:B----4-:R-:W-:-:S04]  /*1c10*/  UIADD3 UR9, UP1, UPT, UR12, 0x400, URZ ;  /* 0x000004000c097890 */ /* 0x010fc8000ff3e0ff */
[----:B------:R-:W-:Y:S01]  /*1c20*/  UIADD3.X UR5, UPT, UPT, URZ, UR13, URZ, UP1, !UPT ;  /* 0x0000000dff057290 */ /* 0x000fe20008ffe4ff */
[----:B-12---:R-:W-:Y:S11]  /*1c30*/  @!P0 BRA `(.L_x_47) ;  /* 0x0000008c00d88947 */ /* 0x006ff60003800000 */
.L_x_165:
[----:B------:R-:W-:Y:S05]  /*1c40*/  BRA.U UP5, `(.L_x_48) ;  /* 0x00000001050c7547 */ /* 0x000fea000b800000 */
[----:B------:R-:W-:-:S13]  /*1c50*/  ELECT P0, URZ, PT ;  /* 0x0000000000ff782f */ /* 0x000fda0003800000 */
[----:B-1----:R-:W-:-:S04]  /*1c60*/  @P0 MOV R4, 0x10000 ;  /* 0x0001000000040802 */ /* 0x002fc80000000f00 */
[----:B------:R2:W-:Y:S03]  /*1c70*/  @P0 SYNCS.ARRIVE.TRANS64 RZ, [UR4+0x10], R4 ;  /* 0x00001004ffff09a7 */ /* 0x0005e60008000004 */
.L_x_48:
[----:B------:R-:W-:Y:S01]  /*1c80*/  UIADD3 UR8, UPT, UPT, UR4, 0xe400, URZ ;  /* 0x0000e40004087890 */ /* 0x000fe2000fffe0ff */
[----:B------:R3:W-:Y:S01]  /*1c90*/  UTMALDG.4D.2CTA [UR40], [UR6], desc[URZ] ;  /* 0x0000ff28060075b4 */ /* 0x0007e20008219000 */
[----:B------:R-:W-:Y:S01]  /*1ca0*/  UMOV UR10, URZ ;  /* 0x000000ff000a7c82 */ /* 0x000fe20008000000 */
[----:B------:R-:W-:Y:S01]  /*1cb0*/  UMOV UR11, UR51 ;  /* 0x00000033000b7c82 */ /* 0x000fe20008000000 */
[----:B------:R-:W-:Y:S01]  /*1cc0*/  UMOV UR12, UR36 ;  /* 0x00000024000c7c82 */ /* 0x000fe20008000000 */
[----:B------:R-:W-:Y:S01]  /*1cd0*/  UMOV UR13, UR37 ;  /* 0x00000025000d7c82 */ /* 0x000fe20008000000 */
[----:B---3--:R-:W-:Y:S01]  /*1ce0*/  UMOV UR6, UR9 ;  /* 0x0000000900067c82 */ /* 0x008fe20008000000 */
[----:B------:R-:W-:Y:S01]  /*1cf0*/  UMOV UR7, UR5 ;  /* 0x0000000500077c82 */ /* 0x000fe20008000000 */
[----:B------:R-:W-:Y:S01]  /*1d00*/  UMOV UR9, UR17 ;  /* 0x0000001100097c82 */ /* 0x000fe20008000000 */
[----:B------:R3:W-:Y:S02]  /*1d10*/  UTMALDG.4D.2CTA [UR16], [UR6], desc[URZ] ;  /* 0x0000ff10060075b4 */ /* 0x0007e40008219000 */
[----:B---3--:R-:W-:Y:S01]  /*1d20*/  UMOV UR6, UR15 ;  /* 0x0000000f00067c82 */ /* 0x008fe20008000000 */
[----:B------:R-:W-:-:S02]  /*1d30*/  UMOV UR7, UR14 ;  /* 0x0000000e00077c82 */ /* 0x000fc40008000000 */
[----:B------:R3:W-:Y:S01]  /*1d40*/  UTMALDG.4D.2CTA [UR8], [UR6], desc[URZ] ;  /* 0x0000ff08060075b4 */ /* 0x0007e20008219000 */
[----:B------:R-:W4:Y:S01]  /*1d50*/  SYNCS.PHASECHK.TRANS64.TRYWAIT P0, [UR4+0x38], R5 ;  /* 0x00003805ff0075a7 */ /* 0x000f220008001104 */
[----:B---3--:R-:W3:Y:S02]  /*1d60*/  LDCU.128 UR8, c[0x0][0x400] ;  /* 0x00008000ff0877ac */ /* 0x008ee40008000c00 */
[----:B---34-:R-:W-:Y:S05]  /*1d70*/  @!P0 BRA `(.L_x_49) ;  /* 0x0000008c00a88947 */ /* 0x018fea0003800000 */
.L_x_167:
[----:B------:R-:W3:Y:S01]  /*1d80*/  LDL R8, [R1] ;  /* 0x0000000001087983 */ /* 0x000ee20000100800 */
[----:B------:R-:W-:Y:S01]  /*1d90*/  ELECT P0, URZ, PT ;  /* 0x0000000000ff782f */ /* 0x000fe20003800000 */
[----:B------:R-:W-:Y:S02]  /*1da0*/  UIADD3 UR5, UPT, UPT, UR4, 0x20600, URZ ;  /* 0x0002060004057890 */ /* 0x000fe4000fffe0ff */
[----:B------:R-:W-:Y:S01]  /*1db0*/  UIMAD.WIDE.U32 UR6, UR36, UR8, URZ ;  /* 0x00000008240672a5 */ /* 0x000fe2000f8e00ff */
[----:B------:R-:W-:-:S03]  /*1dc0*/  ELECT P1, URZ, PT ;  /* 0x0000000000ff782f */ /* 0x000fc60003820000 */
[----:B-12---:R-:W-:Y:S01]  /*1dd0*/  IMAD.U32 R4, RZ, RZ, UR5 ;  /* 0x00000005ff047e24 */ /* 0x006fe2000f8e00ff */
[----:B------:R-:W-:Y:S02]  /*1de0*/  UIMAD UR7, UR36, UR9, UR7 ;  /* 0x00000009240772a4 */ /* 0x000fe4000f8e0207 */
[----:B------:R-:W-:Y:S02]  /*1df0*/  UIADD3 UR9, UPT, UPT, UR4, 0x30, URZ ;  /* 0x0000003004097890 */ /* 0x000fe4000fffe0ff */
[----:B------:R-:W-:Y:S01]  /*1e00*/  UIMAD.WIDE.U32 UR6, UR37, UR10, UR6 ;  /* 0x0000000a250672a5 */ /* 0x000fe2000f8e0006 */
[----:B------:R-:W1:Y:S03]  /*1e10*/  LDCU UR10, c[0x0][0x380] ;  /* 0x00007000ff0a77ac */ /* 0x000e660008000800 */
[----:B------:R-:W-:Y:S02]  /*1e20*/  UIMAD UR5, UR37, UR11, UR7 ;  /* 0x0000000b250572a4 */ /* 0x000fe4000f8e0207 */
[----:B------:R-:W-:-:S02]  /*1e30*/  ULEA UR42, UP0, UR6, UR22, 0x2 ;  /* 0x00000016062a7291 */ /* 0x000fc4000f8010ff */
[----:B------:R-:W-:Y:S02]  /*1e40*/  USHF.L.U32 UR11, UR24, 0x7, URZ ;  /* 0x00000007180b7899 */ /* 0x000fe400080006ff */
[----:B------:R-:W-:Y:S01]  /*1e50*/  ULEA.HI.X UR43, UR6, UR23, UR5, 0x2, UP0 ;  /* 0x00000017062b7291 */ /* 0x000fe200080f1405 */
[----:B------:R-:W2:Y:S02]  /*1e60*/  LDCU.64 UR6, c[0x0][0x348] ;  /* 0x00006900ff0677ac */ /* 0x000ea40008000a00 */
[----:B------:R-:W-:Y:S01]  /*1e70*/  UMOV UR5, 0x20 ;  /* 0x0000002000057882 */ /* 0x000fe20000000000 */
[----:B------:R-:W-:Y:S02]  /*1e80*/  ULOP3.LUT UR11, UR11, 0xffffff00, URZ, 0xc0, !UPT ;  /* 0xffffff000b0b7892 */ /* 0x000fe4000f8ec0ff */
[----:B-1----:R-:W-:Y:S01]  /*1e90*/  UIADD3 UR14, UPT, UPT, UR10, -0x1, URZ ;  /* 0xffffffff0a0e7890 */ /* 0x002fe2000fffe0ff */
[----:B------:R-:W-:Y:S01]  /*1ea0*/  UMOV UR12, UR36 ;  /* 0x00000024000c7c82 */ /* 0x000fe20008000000 */
[----:B------:R-:W-:Y:S01]  /*1eb0*/  UMOV UR13, UR37 ;  /* 0x00000025000d7c82 */ /* 0x000fe20008000000 */
[----:B--2---:R-:W-:-:S04]  /*1ec0*/  UIADD3 UR6, UP0, UPT, UR6, 0x300, URZ ;  /* 0x0000030006067890 */ /* 0x004fc8000ff1e0ff */
[----:B------:R-:W-:Y:S02]  /*1ed0*/  UIADD3.X UR7, UPT, UPT, URZ, UR7, URZ, UP0, !UPT ;  /* 0x00000007ff077290 */ /* 0x000fe400087fe4ff */
[----:B------:R-:W-:Y:S01]  /*1ee0*/  UISETP.GT.AND UP0, UPT, UR10, URZ, UPT ;  /* 0x000000ff0a00728c */ /* 0x000fe2000bf04270 */
[----:B---3--:R-:W-:-:S04]  /*1ef0*/  @P0 PRMT R4, R8, 0x654, R4 ;  /* 0x0000065408040816 */ /* 0x008fc80000000004 */
[----:B------:R-:W-:Y:S01]  /*1f00*/  @P0 R2UR UR8, R4 ;  /* 0x00000000040802ca */ /* 0x000fe200000e0000 */
[----:B------:R-:W-:-:S04]  /*1f10*/  @P1 IMAD.MOV.U32 R4, RZ, RZ, 0x200 ;  /* 0x00000200ff041424 */ /* 0x000fc800078e00ff */
[----:B------:R1:W-:Y:S08]  /*1f20*/  @P1 SYNCS.ARRIVE.TRANS64 RZ, [UR4+0x30], R4 ;  /* 0x00003004ffff19a7 */ /* 0x0003f00008000004 */
[----:B------:R2:W-:Y:S01]  /*1f30*/  UBLKCP.S.G [UR8], [UR42], UR5 ;  /* 0x000000082a0073ba */ /* 0x0005e20008000205 */
[----:B------:R-:W3:Y:S01]  /*1f40*/  SYNCS.PHASECHK.TRANS64.TRYWAIT P0, [UR4+0x108], R5 ;  /* 0x00010805ff0075a7 */ /* 0x000ee20008001104 */
[----:B--2---:R-:W-:-:S02]  /*1f50*/  UIADD3 UR5, UPT, UPT, -UR10, URZ, URZ ;  /* 0x000000ff0a057290 */ /* 0x004fc4000fffe1ff */
[----:B------:R-:W-:Y:S02]  /*1f60*/  USHF.R.S32.HI UR8, URZ, 0x1f, UR14 ;  /* 0x0000001fff087899 */ /* 0x000fe4000801140e */
[----:B------:R-:W-:Y:S02]  /*1f70*/  USHF.R.S32.HI UR5, URZ, 0x1f, UR5 ;  /* 0x0000001fff057899 */ /* 0x000fe40008011405 */
[----:B------:R-:W-:Y:S02]  /*1f80*/  UIADD3 UR9, UPT, UPT, UR4, 0x100, URZ ;  /* 0x0000010004097890 */ /* 0x000fe4000fffe0ff */
[----:B------:R-:W-:Y:S02]  /*1f90*/  ULEA.HI UR14, UR8, UR14, URZ, 0x7 ;  /* 0x0000000e080e7291 */ /* 0x000fe4000f8f38ff */
[----:B------:R-:W-:Y:S02]  /*1fa0*/  ULEA.HI UR5, UR5, -UR10, URZ, 0x7 ;  /* 0x8000000a05057291 */ /* 0x000fe4000f8f38ff */
[----:B------:R-:W-:-:S02]  /*1fb0*/  UIADD3 UR8, UPT, UPT, UR4, 0x14400, URZ ;  /* 0x0001440004087890 */ /* 0x000fc4000fffe0ff */
[----:B------:R-:W-:Y:S01]  /*1fc0*/  ULOP3.LUT UR9, UR9, 0xfefffd00, URZ, 0xc0, !UPT ;  /* 0xfefffd0009097892 */ /* 0x000fe2000f8ec0ff */
[----:B------:R-:W-:Y:S01]  /*1fd0*/  UMOV UR10, UR34 ;  /* 0x00000022000a7c82 */ /* 0x000fe20008000000 */
[----:B-1-3--:R-:W-:Y:S10]  /*1fe0*/  @!P0 BRA `(.L_x_50) ;  /* 0x0000008c002c8947 */ /* 0x00aff40003800000 */
.L_x_169:
[----:B------:R-:W-:Y:S05]  /*1ff0*/  BRA.U UP5, `(.L_x_51) ;  /* 0x00000001050c7547 */ /* 0x000fea000b800000 */
[----:B------:R-:W-:-:S13]  /*2000*/  ELECT P0, URZ, PT ;  /* 0x0000000000ff782f */ /* 0x000fda0003800000 */
[----:B-1----:R-:W-:-:S04]  /*2010*/  @P0 MOV R4, 0x8000 ;  /* 0x0000800000040802 */ /* 0x002fc80000000f00 */
[----:B------:R2:W-:Y:S03]  /*2020*/  @P0 SYNCS.ARRIVE.TRANS64 RZ, [UR4+0x100], R4 ;  /* 0x00010004ffff09a7 */ /* 0x0005e60008000004 */
.L_x_51:
[----:B------:R-:W-:Y:S01]  /*2030*/  USHF.R.S32.HI UR5, URZ, 0x7, UR5 ;  /* 0x00000007ff057899 */ /* 0x000fe20008011405 */
[----:B------:R3:W-:Y:S01]  /*2040*/  UTMALDG.4D.2CTA [UR8], [UR6], desc[URZ] ;  /* 0x0000ff08060075b4 */ /* 0x0007e20008219000 */
[----:B------:R-:W-:Y:S01]  /*2050*/  ULEA.HI.SX32 UR14, UR14, 0x1, 0x19 ;  /* 0x000000010e0e7891 */ /* 0x000fe2000f8fcaff */
[----:B------:R-:W-:Y:S01]  /*2060*/  HFMA2 R9, -RZ, RZ, 0, 0 ;  /* 0x00000000ff097431 */ /* 0x000fe200000001ff */
[----:B------:R-:W-:Y:S01]  /*2070*/  UIADD3 UR5, UPT, UPT, -UR5, URZ, URZ ;  /* 0x000000ff05057290 */ /* 0x000fe2000fffe1ff */
[----:B-1----:R-:W-:Y:S01]  /*2080*/  HFMA2 R7, -RZ, RZ, 0, 0 ;  /* 0x00000000ff077431 */ /* 0x002fe200000001ff */
[----:B------:R-:W-:-:S05]  /*2090*/  MOV R8, 0x1 ;  /* 0x0000000100087802 */ /* 0x000fca0000000f00 */
[----:B------:R-:W-:Y:S02]  /*20a0*/  @!UP0 UMOV UR14, UR5 ;  /* 0x00000005000e8c82 */ /* 0x000fe40008000000 */
[----:B------:R-:W-:-:S09]  /*20b0*/  UISETP.GE.AND UP0, UPT, UR14, 0x2, UPT ;  /* 0x000000020e00788c */ /* 0x000fd2000bf06270 */
[----:B---3--:R-:W-:Y:S05]  /*20c0*/  BRA.U !UP0, `(.L_x_52) ;  /* 0x0000000508687547 */ /* 0x008fea000b800000 */
[----:B--2---:R-:W2:Y:S01]  /*20d0*/  LDL R4, [R1] ;  /* 0x0000000001047983 */ /* 0x004ea20000100800 */
[----:B------:R-:W1:Y:S01]  /*20e0*/  LDCU.64 UR10, c[0x0][0x348] ;  /* 0x00006900ff0a77ac */ /* 0x000e620008000a00 */
[----:B------:R-:W-:Y:S01]  /*20f0*/  IMAD.MOV.U32 R8, RZ, RZ, 0x1 ;  /* 0x00000001ff087424 */ /* 0x000fe200078e00ff */
[----:B------:R-:W-:Y:S01]  /*2100*/  MOV R9, RZ ;  /* 0x000000ff00097202 */ /* 0x000fe20000000f00 */
[----:B------:R-:W-:Y:S01]  /*2110*/  IMAD.MOV.U32 R7, RZ, RZ, RZ ;  /* 0x000000ffff077224 */ /* 0x000fe200078e00ff */
[----:B------:R-:W-:Y:S01]  /*2120*/  UIADD3 UR46, UPT, UPT, UR4, 0x20400, URZ ;  /* 0x00020400042e7890 */ /* 0x000fe2000fffe0ff */
[----:B------:R-:W-:Y:S01]  /*2130*/  MOV R5, 0x200 ;  /* 0x0000020000057802 */ /* 0x000fe20000000f00 */
[----:B------:R-:W-:Y:S02]  /*2140*/  UIADD3 UR33, UPT, UPT, UR4, 0xf0, URZ ;  /* 0x000000f004217890 */ /* 0x000fe4000fffe0ff */
[----:B------:R-:W-:Y:S01]  /*2150*/  UIADD3 UR6, UPT, UPT, UR4, 0x20600, URZ ;  /* 0x0002060004067890 */ /* 0x000fe2000fffe0ff */
[----:B------:R-:W-:Y:S01]  /*2160*/  UMOV UR5, 0x1 ;  /* 0x0000000100057882 */ /* 0x000fe20000000000 */
[----:B------:R-:W-:-:S02]  /*2170*/  UISETP.NE.AND UP0, UPT, UR54, URZ, UPT ;  /* 0x000000ff3600728c */ /* 0x000fc4000bf05270 */
[----:B------:R-:W-:Y:S02]  /*2180*/  UIADD3 UR47, UPT, UPT, UR4, 0x20, URZ ;  /* 0x00000020042f7890 */ /* 0x000fe4000fffe0ff */
[----:B------:R-:W-:Y:S02]  /*2190*/  UIADD3 UR45, UPT, UPT, UR4, 0x30, URZ ;  /* 0x00000030042d7890 */ /* 0x000fe4000fffe0ff */
[----:B------:R-:W-:Y:S02]  /*21a0*/  UIADD3 UR32, UPT, UPT, UR4, 0xc400, URZ ;  /* 0x0000c40004207890 */ /* 0x000fe4000fffe0ff */
[----:B-1----:R-:W-:Y:S02]  /*21b0*/  UIADD3 UR40, UP4, UPT, UR10, 0x200, URZ ;  /* 0x000002000a287890 */ /* 0x002fe4000ff9e0ff */
[----:B------:R-:W-:Y:S02]  /*21c0*/  UIADD3 UR38, UP3, UPT, UR10, 0x180, URZ ;  /* 0x000001800a267890 */ /* 0x000fe4000ff7e0ff */
[----:B------:R-:W-:-:S02]  /*21d0*/  UIADD3 UR30, UP2, UPT, UR10, 0x400, URZ ;  /* 0x000004000a1e7890 */ /* 0x000fc4000ff5e0ff */
[----:B------:R-:W-:Y:S02]  /*21e0*/  UIADD3 UR22, UP1, UPT, UR10, 0x480, URZ ;  /* 0x000004800a167890 */ /* 0x000fe4000ff3e0ff */
[----:B------:R-:W-:Y:S02]  /*21f0*/  UIADD3 UR24, UPT, UPT, UR4, 0x400, URZ ;  /* 0x0000040004187890 */ /* 0x000fe4000fffe0ff */
[----:B------:R-:W-:Y:S02]  /*2200*/  UIADD3 UR16, UPT, UPT, UR4, 0xa400, URZ ;  /* 0x0000a40004107890 */ /* 0x000fe4000fffe0ff */
[----:B------:R-:W-:Y:S02]  /*2210*/  UIADD3 UR8, UPT, UPT, UR4, 0xe400, URZ ;  /* 0x0000e40004087890 */ /* 0x000fe4000fffe0ff */
[----:B------:R-:W-:Y:S02]  /*2220*/  ULOP3.LUT UR33, UR33, 0xfefffcf0, URZ, 0xc0, !UPT ;  /* 0xfefffcf021217892 */ /* 0x000fe4000f8ec0ff */
[----:B------:R-:W-:-:S02]  /*2230*/  UIADD3.X UR41, UPT, UPT, URZ, UR11, URZ, UP4, !UPT ;  /* 0x0000000bff297290 */ /* 0x000fc4000a7fe4ff */
[----:B------:R-:W-:Y:S02]  /*2240*/  UIADD3.X UR39, UPT, UPT, URZ, UR11, URZ, UP3, !UPT ;  /* 0x0000000bff277290 */ /* 0x000fe40009ffe4ff */
[----:B------:R-:W-:Y:S02]  /*2250*/  UIADD3.X UR31, UPT, UPT, URZ, UR11, URZ, UP2, !UPT ;  /* 0x0000000bff1f7290 */ /* 0x000fe400097fe4ff */
[----:B------:R-:W-:Y:S01]  /*2260*/  UIADD3.X UR23, UPT, UPT, URZ, UR11, URZ, UP1, !UPT ;  /* 0x0000000bff177290 */ /* 0x000fe20008ffe4ff */
[----:B------:R-:W-:Y:S01]  /*2270*/  UMOV UR26, URZ ;  /* 0x000000ff001a7c82 */ /* 0x000fe20008000000 */
[----:B------:R-:W-:Y:S01]  /*2280*/  UMOV UR10, URZ ;  /* 0x000000ff000a7c82 */ /* 0x000fe20008000000 */
[----:B--2---:R-:W-:-:S13]  /*2290*/  R2UR UR44, R4 ;  /* 0x00000000042c72ca */ /* 0x004fda00000e0000 */
[----:B------:R-:W-:Y:S02]  /*22a0*/  UPRMT UR46, UR44, 0x654, UR46 ;  /* 0x000006542c2e7896 */ /* 0x000fe4000800002e */
[----:B------:R-:W-:-:S12]  /*22b0*/  UPRMT UR44, UR44, 0x654, UR6 ;  /* 0x000006542c2c7896 */ /* 0x000fd80008000006 */
.L_x_61:
[----:B------:R-:W-:Y:S01]  /*22c0*/  SHF.L.U32 R10, R8, 0x1f, RZ ;  /* 0x0000001f080a7819 */ /* 0x000fe200000006ff */
[----:B------:R-:W-:Y:S01]  /*22d0*/  ULEA UR35, UR5, 0xffffff80, 0x7 ;  /* 0xffffff8005237891 */ /* 0x000fe2000f8e38ff */
[----:B------:R-:W-:Y:S02]  /*22e0*/  SHF.L.U32 R6, R7, 0x1f, RZ ;  /* 0x0000001f07067819 */ /* 0x000fe400000006ff */
[----:B-1----:R-:W1:Y:S02]  /*22f0*/  SYNCS.PHASECHK.TRANS64.TRYWAIT P0, [UR4+0xf8], R10 ;  /* 0x0000f80aff0075a7 */ /* 0x002e640008001104 */
[----:B-123--:R-:W-:Y:S07]  /*2300*/  @!P0 BRA `(.L_x_53) ;  /* 0x0000008800848947 */ /* 0x00efee0003800000 */
.L_x_171:
[----:B------:R-:W-:Y:S05]  /*2310*/  BRA.U UP5, `(.L_x_54) ;  /* 0x00000001050c7547 */ /* 0x000fea000b800000 */
[----:B------:R-:W-:-:S13]  /*2320*/  ELECT P0, URZ, PT ;  /* 0x0000000000ff782f */ /* 0x000fda0003800000 */
[----:B-1----:R-:W-:-:S04]  /*2330*/  @P0 MOV R4, 0x4000 ;  /* 0x0000400000040802 */ /* 0x002fc80000000f00 */
[----:B------:R2:W-:Y:S03]  /*2340*/  @P0 SYNCS.ARRIVE.TRANS64 RZ, [UR4+0xf0], R4 ;  /* 0x0000f004ffff09a7 */ /* 0x0005e60008000004 */
.L_x_54:
[----:B------:R3:W-:Y:S01]  /*2350*/  UTMALDG.4D.2CTA [UR32], [UR40], desc[URZ] ;  /* 0x0000ff20280075b4 */ /* 0x0007e20008219000 */
[----:B------:R-:W4:Y:S01]  /*2360*/  SYNCS.PHASECHK.TRANS64.TRYWAIT P0, [UR4+0x8], R6 ;  /* 0x00000806ff0075a7 */ /* 0x000f220008001104 */
[----:B------:R-:W-:Y:S02]  /*2370*/  USHF.L.U32 UR19, UR5, 0x7, URZ ;  /* 0x0000000705137899 */ /* 0x000fe400080006ff */
[----:B------:R-:W-:Y:S02]  /*2380*/  UPLOP3.LUT UP5, UPT, UPT, UPT, UP0, 0x80, 0x8 ;  /* 0x000000000008789c */ /* 0x000fe40003faf000 */
[----:B------:R-:W-:Y:S01]  /*2390*/  UIADD3 UR27, UPT, UPT, UR51, UR19, URZ ;  /* 0x00000013331b7290 */ /* 0x000fe2000fffe0ff */
[----:B------:R-:W-:Y:S01]  /*23a0*/  UMOV UR28, UR36 ;  /* 0x00000024001c7c82 */ /* 0x000fe20008000000 */
[----:B------:R-:W-:Y:S01]  /*23b0*/  UMOV UR29, UR37 ;  /* 0x00000025001d7c82 */ /* 0x000fe20008000000 */
[----:B---34-:R-:W-:Y:S09]  /*23c0*/  @!P0 BRA `(.L_x_55) ;  /* 0x0000008800708947 */ /* 0x018ff20003800000 */
.L_x_173:
[----:B------:R-:W-:Y:S05]  /*23d0*/  BRA.U UP5, `(.L_x_56) ;  /* 0x00000001050c7547 */ /* 0x000fea000b800000 */
[----:B------:R-:W-:-:S13]  /*23e0*/  ELECT P0, URZ, PT ;  /* 0x0000000000ff782f */ /* 0x000fda0003800000 */
[----:B-12---:R-:W-:-:S04]  /*23f0*/  @P0 MOV R4, 0x4000 ;  /* 0x0000400000040802 */ /* 0x006fc80000000f00 */
[----:B------:R3:W-:Y:S03]  /*2400*/  @P0 SYNCS.ARRIVE.TRANS64 RZ, [UR4], R4 ;  /* 0x00000004ffff09a7 */ /* 0x0007e60008000004 */
.L_x_56:
[----:B------:R4:W-:Y:S01]  /*2410*/  UTMALDG.4D.2CTA [UR24], [UR38], desc[URZ] ;  /* 0x0000ff18260075b4 */ /* 0x0009e20008219000 */
[----:B------:R-:W5:Y:S02]  /*2420*/  SYNCS.PHASECHK.TRANS64.TRYWAIT P0, [UR4+0x28], R6 ;  /* 0x00002806ff0075a7 */ /* 0x000f640008001104 */
[----:B----45:R-:W-:Y:S05]  /*2430*/  @!P0 BRA `(.L_x_57) ;  /* 0x0000008800748947 */ /* 0x030fea0003800000 */
.L_x_175:
[----:B------:R-:W-:Y:S02]  /*2440*/  ELECT P0, URZ, PT ;  /* 0x0000000000ff782f */ /* 0x000fe40003800000 */
[----:B------:R-:W-:Y:S01]  /*2450*/  SHF.L.U32 R6, R9, 0x1f, RZ ;  /* 0x0000001f09067819 */ /* 0x000fe200000006ff */
[----:B------:R-:W-:Y:S01]  /*2460*/  UIMAD.WIDE UR6, UR19, 0x4, UR48 ;  /* 0x00000004130678a5 */ /* 0x000fe2000f8e0230 */
[----:B------:R-:W-:Y:S01]  /*2470*/  UMOV UR9, 0x20 ;  /* 0x0000002000097882 */ /* 0x000fe20000000000 */
[----:B------:R-:W-:Y:S01]  /*2480*/  UMOV UR18, UR34 ;  /* 0x0000002200127c82 */ /* 0x000fe20008000000 */
[----:B------:R-:W-:Y:S01]  /*2490*/  UMOV UR20, UR36 ;  /* 0x0000002400147c82 */ /* 0x000fe20008000000 */
[----:B------:R-:W-:Y:S01]  /*24a0*/  UMOV UR21, UR37 ;  /* 0x0000002500157c82 */ /* 0x000fe20008000000 */
[----:B------:R-:W-:Y:S01]  /*24b0*/  UMOV UR12, UR36 ;  /* 0x00000024000c7c82 */ /* 0x000fe20008000000 */
[----:B------:R-:W-:Y:S01]  /*24c0*/  UMOV UR13, UR37 ;  /* 0x00000025000d7c82 */ /* 0x000fe20008000000 */
[----:B------:R-:W-:-:S03]  /*24d0*/  UMOV UR11, UR27 ;  /* 0x0000001b000b7c82 */ /* 0x000fc60008000000 */
[----:B-123--:R-:W-:-:S04]  /*24e0*/  @P0 IMAD.MOV.U32 R4, RZ, RZ, 0x200 ;  /* 0x00000200ff040424 */ /* 0x00efc800078e00ff */
[----:B------:R1:W-:Y:S01]  /*24f0*/  @P0 SYNCS.ARRIVE.TRANS64 RZ, [UR4+0x20], R4 ;  /* 0x00002004ffff09a7 */ /* 0x0003e20008000004 */
[----:B------:R2:W-:Y:S01]  /*2500*/  UBLKCP.S.G [UR46], [UR6], UR9 ;  /* 0x0000002e060073ba */ /* 0x0005e20008000209 */
[----:B------:R-:W3:Y:S01]  /*2510*/  SYNCS.PHASECHK.TRANS64.TRYWAIT P0, [UR4+0x18], R6 ;  /* 0x00001806ff0075a7 */ /* 0x000ee20008001104 */
[----:B--2---:R-:W-:Y:S01]  /*2520*/  UMOV UR9, UR17 ;  /* 0x0000001100097c82 */ /* 0x004fe20008000000 */
[----:B-1-3--:R-:W-:Y:S05]  /*2530*/  @!P0 BRA `(.L_x_58) ;  /* 0x0000008800548947 */ /* 0x00afea0003800000 */
.L_x_177:
[----:B------:R-:W-:Y:S05]  /*2540*/  BRA.U UP5, `(.L_x_59) ;  /* 0x00000001050c7547 */ /* 0x000fea000b800000 */
[----:B------:R-:W-:-:S13]  /*2550*/  ELECT P0, URZ, PT ;  /* 0x0000000000ff782f */ /* 0x000fda0003800000 */
[----:B-1----:R-:W-:-:S04]  /*2560*/  @P0 MOV R4, 0x8000 ;  /* 0x0000800000040802 */ /* 0x002fc80000000f00 */
[----:B------:R2:W-:Y:S03]  /*2570*/  @P0 SYNCS.ARRIVE.TRANS64 RZ, [UR4+0x10], R4 ;  /* 0x00001004ffff09a7 */ /* 0x0005e60008000004 */
.L_x_59:
[----:B------:R3:W-:Y:S01]  /*2580*/  UTMALDG.4D.2CTA [UR16], [UR30], desc[URZ] ;  /* 0x0000ff101e0075b4 */ /* 0x0007e20008219000 */
[----:B------:R-:W-:Y:S01]  /*2590*/  LOP3.LUT R8, R8, 0x1, RZ, 0x3c, !PT ;  /* 0x0000000108087812 */ /* 0x000fe200078e3cff */
[----:B------:R3:W-:Y:S01]  /*25a0*/  UTMALDG.4D.2CTA [UR8], [UR22], desc[URZ] ;  /* 0x0000ff08160075b4 */ /* 0x0007e20008219000 */
[----:B------:R-:W4:Y:S02]  /*25b0*/  SYNCS.PHASECHK.TRANS64.TRYWAIT P0, [UR4+0x38], R6 ;  /* 0x00003806ff0075a7 */ /* 0x000f240008001104 */
[----:B---34-:R-:W-:Y:S05]  /*25c0*/  @!P0 BRA `(.L_x_60) ;  /* 0x0000008800508947 */ /* 0x018fea0003800000 */
.L_x_179:
[----:B------:R-:W-:Y:S02]  /*25d0*/  ELECT P0, URZ, PT ;  /* 0x0000000000ff782f */ /* 0x000fe40003800000 */
[----:B------:R-:W-:Y:S01]  /*25e0*/  LOP3.LUT R9, R9, 0x1, RZ, 0x3c, !PT ;  /* 0x0000000109097812 */ /* 0x000fe200078e3cff */
[----:B------:R-:W-:Y:S01]  /*25f0*/  UIMAD.WIDE UR6, UR19, 0x4, UR42 ;  /* 0x00000004130678a5 */ /* 0x000fe2000f8e022a */
[----:B------:R-:W-:Y:S01]  /*2600*/  LOP3.LUT R7, R7, 0x1, RZ, 0x3c, !PT ;  /* 0x0000000107077812 */ /* 0x000fe200078e3cff */
[----:B------:R-:W-:Y:S01]  /*2610*/  UMOV UR9, 0x20 ;  /* 0x0000002000097882 */ /* 0x000fe20000000000 */
[----:B------:R-:W-:-:S04]  /*2620*/  UIADD3 UR5, UPT, UPT, UR5, 0x1, URZ ;  /* 0x0000000105057890 */ /* 0x000fc8000fffe0ff */
[----:B------:R-:W-:-:S03]  /*2630*/  UISETP.NE.AND UP1, UPT, UR5, UR14, UPT ;  /* 0x0000000e0500728c */ /* 0x000fc6000bf25270 */
[----:B------:R3:W-:Y:S01]  /*2640*/  @P0 SYNCS.ARRIVE.TRANS64 RZ, [UR4+0x30], R5 ;  /* 0x00003005ffff09a7 */ /* 0x0007e20008000004 */
[----:B------:R3:W-:Y:S05]  /*2650*/  UBLKCP.S.G [UR44], [UR6], UR9 ;  /* 0x0000002c060073ba */ /* 0x0007ea0008000209 */
[----:B------:R-:W-:Y:S05]  /*2660*/  BRA.U UP1, `(.L_x_61) ;  /* 0xfffffffd01147547 */ /* 0x000fea000b83ffff */
.L_x_52:
[----:B------:R-:W-:Y:S01]  /*2670*/  SHF.L.U32 R10, R8, 0x1f, RZ ;  /* 0x0000001f080a7819 */ /* 0x000fe200000006ff */
[----:B------:R-:W4:Y:S03]  /*2680*/  LDCU.64 UR12, c[0x0][0x348] ;  /* 0x00006900ff0c77ac */ /* 0x000f260008000a00 */
[----:B------:R-:W5:Y:S01]  /*2690*/  SYNCS.PHASECHK.TRANS64.TRYWAIT P0, [UR4+0xf8], R10 ;  /* 0x0000f80aff0075a7 */ /* 0x000f620008001104 */
[----:B---3--:R-:W-:Y:S02]  /*26a0*/  UIADD3 UR9, UPT, UPT, UR4, 0xf0, URZ ;  /* 0x000000f004097890 */ /* 0x008fe4000fffe0ff */
[----:B------:R-:W-:Y:S02]  /*26b0*/  ULEA UR11, UR14, 0xffffff80, 0x7 ;  /* 0xffffff800e0b7891 */ /* 0x000fe4000f8e38ff */
[----:B------:R-:W-:Y:S02]  /*26c0*/  UIADD3 UR8, UPT, UPT, UR4, 0xc400, URZ ;  /* 0x0000c40004087890 */ /* 0x000fe4000fffe0ff */
[----:B------:R-:W-:-:S02]  /*26d0*/  ULOP3.LUT UR9, UR9, 0xfefffcf0, URZ, 0xc0, !UPT ;  /* 0xfefffcf009097892 */ /* 0x000fc4000f8ec0ff */
[----:B----4-:R-:W-:-:S04]  /*26e0*/  UIADD3 UR7, UP0, UPT, UR12, 0x200, URZ ;  /* 0x000002000c077890 */ /* 0x010fc8000ff1e0ff */
[----:B------:R-:W-:Y:S01]  /*26f0*/  UIADD3.X UR6, UPT, UPT, URZ, UR13, URZ, UP0, !UPT ;  /* 0x0000000dff067290 */ /* 0x000fe200087fe4ff */
[----:B-----5:R-:W-:Y:S11]  /*2700*/  @!P0 BRA `(.L_x_62) ;  /* 0x0000008800208947 */ /* 0x020ff60003800000 */
.L_x_181:
[----:B------:R-:W-:Y:S01]  /*2710*/  ULOP3.LUT UR7, UR7, UR6, URZ, 0x3c, !UPT ;  /* 0x0000000607077292 */ /* 0x000fe2000f8e3cff */
[----:B------:R-:W-:Y:S01]  /*2720*/  SHF.L.U32 R6, R7, 0x1f, RZ ;  /* 0x0000001f07067819 */ /* 0x000fe200000006ff */
[----:B------:R-:W-:Y:S01]  /*2730*/  UMOV UR10, UR34 ;  /* 0x00000022000a7c82 */ /* 0x000fe20008000000 */
[----:B------:R-:W-:Y:S01]  /*2740*/  UMOV UR12, UR36 ;  /* 0x00000024000c7c82 */ /* 0x000fe20008000000 */
[----:B------:R-:W-:Y:S01]  /*2750*/  ULOP3.LUT UR6, UR7, UR6, URZ, 0x3c, !UPT ;  /* 0x0000000607067292 */ /* 0x000fe2000f8e3cff */
[----:B------:R-:W-:-:S03]  /*2760*/  UMOV UR13, UR37 ;  /* 0x00000025000d7c82 */ /* 0x000fc60008000000 */
[----:B------:R-:W-:Y:S01]  /*2770*/  ULOP3.LUT UR7, UR7, UR6, URZ, 0x3c, !UPT ;  /* 0x0000000607077292 */ /* 0x000fe2000f8e3cff */
[----:B------:R-:W-:Y:S11]  /*2780*/  BRA.U UP5, `(.L_x_63) ;  /* 0x00000001050c7547 */ /* 0x000ff6000b800000 */
[----:B------:R-:W-:-:S13]  /*2790*/  ELECT P0, URZ, PT ;  /* 0x0000000000ff782f */ /* 0x000fda0003800000 */
[----:B-12---:R-:W-:-:S04]  /*27a0*/  @P0 MOV R4, 0x4000 ;  /* 0x0000400000040802 */ /* 0x006fc80000000f00 */
[----:B------:R3:W-:Y:S03]  /*27b0*/  @P0 SYNCS.ARRIVE.TRANS64 RZ, [UR4+0xf0], R4 ;  /* 0x0000f004ffff09a7 */ /* 0x0007e60008000004 */
.L_x_63:
[----:B------:R4:W-:Y:S01]  /*27c0*/  UTMALDG.4D.2CTA [UR8], [UR6], desc[URZ] ;  /* 0x0000ff08060075b4 */ /* 0x0009e20008219000 */
[----:B------:R-:W5:Y:S02]  /*27d0*/  SYNCS.PHASECHK.TRANS64.TRYWAIT P0, [UR4+0x8], R6 ;  /* 0x00000806ff0075a7 */ /* 0x000f640008001104 */
[----:B----45:R-:W-:Y:S05]  /*27e0*/  @!P0 BRA `(.L_x_64) ;  /* 0x0000008800048947 */ /* 0x030fea0003800000 */
.L_x_183:
[----:B------:R-:W-:Y:S05]  /*27f0*/  BRA.U UP5, `(.L_x_65) ;  /* 0x00000001050c7547 */ /* 0x000fea000b800000 */
[----:B------:R-:W-:-:S13]  /*2800*/  ELECT P0, URZ, PT ;  /* 0x0000000000ff782f */ /* 0x000fda0003800000 */
[----:B-123--:R-:W-:-:S04]  /*2810*/  @P0 MOV R4, 0x4000 ;  /* 0x0000400000040802 */ /* 0x00efc80000000f00 */
[----:B------:R4:W-:Y:S03]  /*2820*/  @P0 SYNCS.ARRIVE.TRANS64 RZ, [UR4], R4 ;  /* 0x00000004ffff09a7 */ /* 0x0009e60008000004 */
.L_x_65:
[----:B------:R-:W5:Y:S02]  /*2830*/  SYNCS.PHASECHK.TRANS64.TRYWAIT P0, [UR4+0x28], R6 ;  /* 0x00002806ff0075a7 */ /* 0x000f640008001104 */
[----:B-----5:R-:W-:Y:S05]  /*2840*/  @!P0 BRA `(.L_x_66) ;  /* 0x0000008800088947 */ /* 0x020fea0003800000 */
.L_x_185:
[----:B------:R-:W-:Y:S02]  /*2850*/  ELECT P0, URZ, PT ;  /* 0x0000000000ff782f */ /* 0x000fe40003800000 */
[----:B------:R-:W-:-:S05]  /*2860*/  LOP3.LUT R6, R8, 0x1, RZ, 0x3c, !PT ;  /* 0x0000000108067812 */ /* 0x000fca00078e3cff */
[----:B------:R-:W-:-:S06]  /*2870*/  IMAD.U32 R6, R6, -0x80000000, RZ ;  /* 0x8000000006067824 */ /* 0x000fcc00078e00ff */
[----:B-1234-:R-:W-:-:S04]  /*2880*/  @P0 IMAD.MOV.U32 R4, RZ, RZ, 0x200 ;  /* 0x00000200ff040424 */ /* 0x01efc800078e00ff */
[----:B------:R1:W-:Y:S01]  /*2890*/  @P0 SYNCS.ARRIVE.TRANS64 RZ, [UR4+0x20], R4 ;  /* 0x00002004ffff09a7 */ /* 0x0003e20008000004 */
[----:B------:R-:W2:Y:S02]  /*28a0*/  SYNCS.PHASECHK.TRANS64.TRYWAIT P0, [UR4+0xf8], R6 ;  /* 0x0000f806ff0075a7 */ /* 0x000ea40008001104 */
[----:B-12---:R-:W-:Y:S05]  /*28b0*/  @!P0 BRA `(.L_x_67) ;  /* 0x0000008800088947 */ /* 0x006fea0003800000 */
.L_x_187:
[----:B------:R-:W-:Y:S04]  /*28c0*/  BSSY.RECONVERGENT B0, `(.L_x_68) ;  /* 0x0000010000007945 */ /* 0x000fe80003800200 */
[----:B------:R-:W-:Y:S05]  /*28d0*/  BRA.U UP5, `(.L_x_69) ;  /* 0x00000001052c7547 */ /* 0x000fea000b800000 */
[----:B------:R-:W-:Y:S02]  /*28e0*/  ELECT P0, URZ, PT ;  /* 0x0000000000ff782f */ /* 0x000fe40003800000 */
[----:B------:R-:W-:-:S11]  /*28f0*/  SHF.L.U32 R9, R9, 0x1f, RZ ;  /* 0x0000001f09097819 */ /* 0x000fd600000006ff */
[----:B-1----:R-:W-:-:S04]  /*2900*/  @P0 IMAD.MOV.U32 R4, RZ, RZ, 0x4000 ;  /* 0x00004000ff040424 */ /* 0x002fc800078e00ff */
[----:B------:R1:W-:Y:S01]  /*2910*/  @P0 SYNCS.ARRIVE.TRANS64 RZ, [UR4+0xf0], R4 ;  /* 0x0000f004ffff09a7 */ /* 0x0003e20008000004 */
[----:B------:R-:W2:Y:S02]  /*2920*/  SYNCS.PHASECHK.TRANS64.TRYWAIT P0, [UR4+0x18], R9 ;  /* 0x00001809ff0075a7 */ /* 0x000ea40008001104 */
[----:B-12---:R-:W-:Y:S05]  /*2930*/  @!P0 BRA `(.L_x_70) ;  /* 0x0000008800048947 */ /* 0x006fea0003800000 */
.L_x_189:
[----:B------:R-:W-:-:S13]  /*2940*/  ELECT P0, URZ, PT ;  /* 0x0000000000ff782f */ /* 0x000fda0003800000 */
[----:B------:R-:W-:Y:S05]  /*2950*/  @!P0 BRA `(.L_x_71) ;  /* 0x0000000000188947 */ /* 0x000fea0003800000 */
[----:B-1----:R-:W-:-:S04]  /*2960*/  HFMA2 R4, -RZ, RZ, 0, 2 ;  /* 0x00004000ff047431 */ /* 0x002fc800000001ff */
[----:B------:R2:W-:Y:S01]  /*2970*/  SYNCS.ARRIVE.TRANS64 RZ, [UR4+0x10], R4 ;  /* 0x00001004ffff79a7 */ /* 0x0005e20008000004 */
[----:B------:R-:W-:Y:S05]  /*2980*/  BRA `(.L_x_71) ;  /* 0x00000000000c7947 */ /* 0x000fea0003800000 */
.L_x_69:
[----:B------:R-:W-:-:S04]  /*2990*/  SHF.L.U32 R9, R9, 0x1f, RZ ;  /* 0x0000001f09097819 */ /* 0x000fc800000006ff */
[----:B------:R-:W2:Y:S02]  /*29a0*/  SYNCS.PHASECHK.TRANS64.TRYWAIT P0, [UR4+0x18], R9 ;  /* 0x00001809ff0075a7 */ /* 0x000ea40008001104 */
[----:B--2---:R-:W-:Y:S05]  /*29b0*/  @!P0 BRA `(.L_x_72) ;  /* 0x0000008800008947 */ /* 0x004fea0003800000 */
.L_x_71:
[----:B------:R-:W-:Y:S05]  /*29c0*/  BSYNC.RECONVERGENT B0 ;  /* 0x0000000000007941 */ /* 0x000fea0003800200 */
.L_x_68:
[----:B------:R-:W3:Y:S02]  /*29d0*/  SYNCS.PHASECHK.TRANS64.TRYWAIT P0, [UR4+0x38], R9 ;  /* 0x00003809ff0075a7 */ /* 0x000ee40008001104 */
[----:B---3--:R-:W-:Y:S05]  /*29e0*/  @!P0 BRA `(.L_x_73) ;  /* 0x0000008800108947 */ /* 0x008fea0003800000 */
.L_x_192:
[----:B------:R-:W-:-:S13]  /*29f0*/  ELECT P0, URZ, PT ;  /* 0x0000000000ff782f */ /* 0x000fda0003800000 */
[----:B------:R-:W-:Y:S05]  /*2a00*/  @!P0 BRA `(.L_x_43) ;  /* 0x0000000000088947 */ /* 0x000fea0003800000 */
[----:B-12---:R-:W-:-:S04]  /*2a10*/  MOV R4, 0x200 ;  /* 0x0000020000047802 */ /* 0x006fc80000000f00 */
[----:B------:R1:W-:Y:S03]  /*2a20*/  SYNCS.ARRIVE.TRANS64 RZ, [UR4+0x30], R4 ;  /* 0x00003004ffff79a7 */ /* 0x0003e60008000004 */
.L_x_43:
[----:B------:R-:W-:Y:S05]  /*2a30*/  BSYNC.RECONVERGENT B1 ;  /* 0x0000000000017941 */ /* 0x000fea0003800200 */
.L_x_34:
[----:B------:R-:W-:Y:S01]  /*2a40*/  @!P3 NOP ;  /* 0x000000000000b918 */ /* 0x000fe20000000000 */
[----:B------:R-:W-:Y:S05]  /*2a50*/  @!P3 BRA `(.L_x_74) ;  /* 0x0000003c007cb947 */ /* 0x000fea0003800000 */
[----:B------:R-:W5:Y:S01]  /*2a60*/  S2UR UR4, SR_CgaCtaId ;  /* 0x00000000000479c3 */ /* 0x000f620000008800 */
[----:B------:R-:W-:Y:S01]  /*2a70*/  UMOV UR6, 0x400 ;  /* 0x0000040000067882 */ /* 0x000fe20000000000 */
[----:B------:R-:W-:Y:S01]  /*2a80*/  UMOV UR5, 0x20 ;  /* 0x0000002000057882 */ /* 0x000fe20000000000 */
[----:B------:R-:W-:Y:S01]  /*2a90*/  ELECT P0, URZ, PT ;  /* 0x0000000000ff782f */ /* 0x000fe20003800000 */
[----:B-----5:R-:W-:Y:S02]  /*2aa0*/  ULEA UR6, UR4, UR6, 0x18 ;  /* 0x0000000604067291 */ /* 0x020fe4000f8ec0ff */
[----:B------:R-:W-:-:S04]  /*2ab0*/  UIADD3 UR4, UPT, UPT, -UR5, 0x100000, URZ ;  /* 0x0010000005047890 */ /* 0x000fc8000fffe1ff */
[----:B------:R-:W-:Y:S02]  /*2ac0*/  USHF.L.U32 UR5, UR4, 0xb, URZ ;  /* 0x0000000b04057899 */ /* 0x000fe400080006ff */
[----:B------:R-:W-:Y:S01]  /*2ad0*/  USHF.L.U32 UR4, UR4, 0x1, URZ ;  /* 0x0000000104047899 */ /* 0x000fe200080006ff */
[----:B------:R-:W5:Y:S11]  /*2ae0*/  FENCE.VIEW.ASYNC.S ;  /* 0x00000000000073c6 */ /* 0x000f760000000000 */
[----:B-----5:R1:W5:Y:S01]  /*2af0*/  SYNCS.EXCH.64 URZ, [UR6+0xe8], UR4 ;  /* 0x0000e80406ff75b2 */ /* 0x0203620008000100 */
[----:B------:R-:W-:Y:S01]  /*2b00*/  NOP ;  /* 0x0000000000007918 */ /* 0x000fe20000000000 */
[----:B------:R-:W2:-:S00]  /*2b10*/  USETMAXREG.DEALLOC.CTAPOOL 0x68 ;  /* 0x00000068000079c8 */ /* 0x000e8000080e0500 */
[----:B--2---:R-:W2:Y:S01]  /*2b20*/  S2R R8, SR_CgaCtaId ;  /* 0x0000000000087919 */ /* 0x004ea20000008800 */
[----:B-----5:R-:W-:Y:S01]  /*2b30*/  NOP ;  /* 0x0000000000007918 */ /* 0x020fe20000000000 */
[----:B-1-3--:R-:W-:Y:S02]  /*2b40*/  MOV R5, 0x40 ;  /* 0x0000004000057802 */ /* 0x00afe40000000f00 */
[----:B----4-:R-:W-:Y:S02]  /*2b50*/  MOV R7, 0x400 ;  /* 0x0000040000077802 */ /* 0x010fe40000000f00 */
[C---:B--2---:R-:W-:Y:S02]  /*2b60*/  LEA R4, R8.reuse, R5, 0x18 ;  /* 0x0000000508047211 */ /* 0x044fe400078ec0ff */
[----:B------:R-:W-:-:S04]  /*2b70*/  LEA R7, R8, R7, 0x18 ;  /* 0x0000000708077211 */ /* 0x000fc800078ec0ff */
[----:B------:R-:W1:Y:S02]  /*2b80*/  LDS.U8 R4, [R4] ;  /* 0x0000000004047984 */ /* 0x000e640000000000 */
[----:B-1----:R-:W-:-:S13]  /*2b90*/  ISETP.NE.AND P0, PT, R4, RZ, PT ;  /* 0x000000ff0400720c */ /* 0x002fda0003f05270 */
[----:B------:R-:W-:Y:S05]  /*2ba0*/  @P0 BRA `(.L_x_75) ;  /* 0x0000000400500947 */ /* 0x000fea0003800000 */
[C---:B------:R-:W-:Y:S02]  /*2bb0*/  LOP3.LUT R4, R8.reuse, 0x1, RZ, 0xc0, !PT ;  /* 0x0000000108047812 */ /* 0x040fe400078ec0ff */
[----:B------:R-:W-:Y:S02]  /*2bc0*/  LOP3.LUT R15, R8, 0x1, RZ, 0x3c, !PT ;  /* 0x00000001080f7812 */ /* 0x000fe400078e3cff */
[----:B------:R-:W-:-:S13]  /*2bd0*/  ISETP.NE.U32.AND P1, PT, R4, 0x1, PT ;  /* 0x000000010400780c */ /* 0x000fda0003f25070 */
[----:B------:R-:W-:Y:S05]  /*2be0*/  @!P1 BRA `(.L_x_76) ;  /* 0x0000000000c49947 */ /* 0x000fea0003800000 */
[----:B------:R-:W-:Y:S01]  /*2bf0*/  ELECT P0, URZ, PT ;  /* 0x0000000000ff782f */ /* 0x000fe20003800000 */
[----:B------:R-:W-:-:S12]  /*2c00*/  BSSY B0, `(.L_x_76) ;  /* 0x000002f000007945 */ /* 0x000fd80003800000 */
[----:B------:R-:W-:Y:S05]  /*2c10*/  @!P0 BRA `(.L_x_77) ;  /* 0x0000000000b48947 */ /* 0x000fea0003800000 */
[----:B------:R-:W-:-:S05]  /*2c20*/  UMOV UR4, 0x10 ;  /* 0x0000001000047882 */ /* 0x000fca0000000000 */
[----:B------:R-:W-:Y:S04]  /*2c30*/  DEPBAR.LE SB1, 0x36 ;  /* 0x00009d800000791a */ /* 0x000fe80000000000 */
[----:B------:R-:W1:Y:S02]  /*2c40*/  UTCATOMSWS.2CTA.FIND_AND_SET.ALIGN UP0, UR4, UR4 ;  /* 0x00000004000475e3 */ /* 0x000e640008200800 */
[----:B-1----:R-:W-:Y:S01]  /*2c50*/  PLOP3.LUT P0, PT, PT, PT, UP0, 0x80, 0x8 ;  /* 0x000000000008781c */ /* 0x002fe20003f0f008 */
[----:B------:R-:W-:-:S03]  /*2c60*/  IMAD.U32 R14, RZ, RZ, UR4 ;  /* 0x00000004ff0e7e24 */ /* 0x000fc6000f8e00ff */
[----:B------:R-:W-:-:S04]  /*2c70*/  SEL R4, RZ, 0xffffffff, !P0 ;  /* 0xffffffffff047807 */ /* 0x000fc80004000000 */
[----:B------:R-:W-:-:S13]  /*2c80*/  ISETP.NE.AND P0, PT, R4, RZ, PT ;  /* 0x000000ff0400720c */ /* 0x000fda0003f05270 */
[----:B------:R-:W-:Y:S05]  /*2c90*/  @P0 BRA `(.L_x_78) ;  /* 0x0000000000240947 */ /* 0x000fea0003800000 */
.L_x_79:
[----:B------:R-:W-:Y:S05]  /*2ca0*/  NANOSLEEP 0x64 ;  /* 0x000000640000795d */ /* 0x000fea0003800000 */
[----:B------:R-:W-:-:S05]  /*2cb0*/  UMOV UR4, 0x10 ;  /* 0x0000001000047882 */ /* 0x000fca0000000000 */
[----:B------:R-:W-:Y:S04]  /*2cc0*/  DEPBAR.LE SB1, 0x36 ;  /* 0x00009d800000791a */ /* 0x000fe80000000000 */
[----:B------:R-:W1:Y:S02]  /*2cd0*/  UTCATOMSWS.2CTA.FIND_AND_SET.ALIGN UP0, UR4, UR4 ;  /* 0x00000004000475e3 */ /* 0x000e640008200800 */
[----:B-1----:R-:W-:Y:S01]  /*2ce0*/  PLOP3.LUT P0, PT, PT, PT, UP0, 0x80, 0x8 ;  /* 0x000000000008781c */ /* 0x002fe20003f0f008 */
[----:B------:R-:W-:-:S03]  /*2cf0*/  IMAD.U32 R14, RZ, RZ, UR4 ;  /* 0x00000004ff0e7e24 */ /* 0x000fc6000f8e00ff */
[----:B------:R-:W-:-:S04]  /*2d00*/  SEL R4, RZ, 0xffffffff, !P0 ;  /* 0xffffffffff047807 */ /* 0x000fc80004000000 */
[----:B------:R-:W-:-:S13]  /*2d10*/  ISETP.NE.AND P0, PT, R4, RZ, PT ;  /* 0x000000ff0400720c */ /* 0x000fda0003f05270 */
[----:B------:R-:W-:Y:S05]  /*2d20*/  @!P0 BRA `(.L_x_79) ;  /* 0xfffffffc00dc8947 */ /* 0x000fea000383ffff */
.L_x_78:
[----:B------:R-:W-:Y:S01]  /*2d30*/  MOV R13, 0x60 ;  /* 0x00000060000d7802 */ /* 0x000fe20000000f00 */
[----:B------:R-:W-:Y:S01]  /*2d40*/  VIADD R4, R7, 0xe0 ;  /* 0x000000e007047836 */ /* 0x000fe20000000000 */
[----:B------:R-:W-:Y:S01]  /*2d50*/  MOV R5, 0x58 ;  /* 0x0000005800057802 */ /* 0x000fe20000000f00 */
[----:B------:R-:W-:Y:S01]  /*2d60*/  IMAD.MOV.U32 R10, RZ, RZ, 0x4 ;  /* 0x00000004ff0a7424 */ /* 0x000fe200078e00ff */
[C---:B------:R-:W-:Y:S02]  /*2d70*/  LEA R13, R8.reuse, R13, 0x18 ;  /* 0x0000000d080d7211 */ /* 0x040fe400078ec0ff */
[----:B------:R-:W-:-:S03]  /*2d80*/  LEA R6, R8, R5, 0x18 ;  /* 0x0000000508067211 */ /* 0x000fc600078ec0ff */
[----:B------:R-:W1:Y:S02]  /*2d90*/  LDS R16, [R13] ;  /* 0x000000000d107984 */ /* 0x000e640000000800 */
[----:B-1----:R-:W-:-:S04]  /*2da0*/  IMAD.U32 R16, R16, -0x80000000, RZ ;  /* 0x8000000010107824 */ /* 0x002fc800078e00ff */
[----:B------:R-:W1:Y:S02]  /*2db0*/  SYNCS.PHASECHK.TRANS64.TRYWAIT P0, [R6+URZ], R16 ;  /* 0x00000010060075a7 */ /* 0x000e6400080011ff */
[----:B-1----:R-:W-:Y:S05]  /*2dc0*/  @P0 BRA `(.L_x_80) ;  /* 0x0000000000080947 */ /* 0x002fea0003800000 */
[----:B------:R-:W1:Y:S02]  /*2dd0*/  SYNCS.PHASECHK.TRANS64.TRYWAIT P0, [R6+URZ], R16 ;  /* 0x00000010060075a7 */ /* 0x000e6400080011ff */
[----:B-1----:R-:W-:Y:S05]  /*2de0*/  @!P0 BRA `(.L_x_81) ;  /* 0x00000084002c8947 */ /* 0x002fea0003800000 */
.L_x_80:
[C---:B------:R-:W-:Y:S01]  /*2df0*/  PRMT R5, R15.reuse, 0x654, R6 ;  /* 0x000006540f057816 */ /* 0x040fe20000000006 */
[C---:B------:R-:W-:Y:S01]  /*2e00*/  IMAD.SHL.U32 R12, R14.reuse, 0x20, RZ ;  /* 0x000000200e0c7824 */ /* 0x040fe200078e00ff */
[----:B------:R-:W-:Y:S01]  /*2e10*/  PRMT R4, R15, 0x654, R4 ;  /* 0x000006540f047816 */ /* 0x000fe20000000004 */
[----:B------:R-:W-:Y:S01]  /*2e20*/  IMAD.MOV.U32 R9, RZ, RZ, 0xffff ;  /* 0x0000ffffff097424 */ /* 0x000fe200078e00ff */
[----:B------:R2:W-:Y:S01]  /*2e30*/  SYNCS.ARRIVE.TRANS64.RED RZ, [R5+URZ], R10 ;  /* 0x0000000a05ff79a7 */ /* 0x0005e200080004ff */
[----:B-1----:R-:W-:Y:S01]  /*2e40*/  IMAD.MOV.U32 R6, RZ, RZ, 0x1 ;  /* 0x00000001ff067424 */ /* 0x002fe200078e00ff */
[----:B------:R1:W-:Y:S01]  /*2e50*/  STS [R7+0xe0], R12 ;  /* 0x0000e00c07007388 */ /* 0x0003e20000000800 */
[----:B------:R-:W-:Y:S01]  /*2e60*/  VIADD R11, R14, 0x10 ;  /* 0x000000100e0b7836 */ /* 0x000fe20000000000 */
[----:B------:R-:W-:Y:S02]  /*2e70*/  SHF.L.U32 R9, R9, R14, RZ ;  /* 0x0000000e09097219 */ /* 0x000fe400000006ff */
[----:B------:R1:W-:Y:S02]  /*2e80*/  STAS [R4.64], R14 ;  /* 0x0000000e04007dbd */ /* 0x0003e4000c0008ff */
[----:B--2---:R-:W-:-:S02]  /*2e90*/  SHF.L.U32 R10, R6, R11, RZ ;  /* 0x0000000b060a7219 */ /* 0x004fc400000006ff */
[----:B------:R-:W-:Y:S02]  /*2ea0*/  MOV R11, 0x50 ;  /* 0x00000050000b7802 */ /* 0x000fe40000000f00 */
[----:B------:R-:W-:Y:S02]  /*2eb0*/  LOP3.LUT R9, R10, R9, RZ, 0xfc, !PT ;  /* 0x000000090a097212 */ /* 0x000fe400078efcff */
[----:B------:R-:W-:-:S05]  /*2ec0*/  LEA R10, R8, R11, 0x18 ;  /* 0x0000000b080a7211 */ /* 0x000fca00078ec0ff */
[----:B------:R1:W-:Y:S04]  /*2ed0*/  ATOMS.OR RZ, [R10], R9 ;  /* 0x000000090aff738c */ /* 0x0003e80003000000 */
[----:B------:R1:W-:Y:S02]  /*2ee0*/  ATOMS.XOR RZ, [R13], R6 ;  /* 0x000000060dff738c */ /* 0x0003e40003800000 */
.L_x_77:
[----:B------:R-:W-:Y:S05]  /*2ef0*/  BSYNC B0 ;  /* 0x0000000000007941 */ /* 0x000fea0003800000 */
.L_x_76:
[----:B------:R-:W-:Y:S05]  /*2f00*/  @P1 BRA `(.L_x_82) ;  /* 0x0000000000881947 */ /* 0x000fea0003800000 */
[----:B------:R-:W-:Y:S05]  /*2f10*/  WARPSYNC.ALL ;  /* 0x0000000000007948 */ /* 0x000fea0003800000 */
[----:B------:R-:W-:Y:S01]  /*2f20*/  NOP ;  /* 0x0000000000007918 */ /* 0x000fe20000000000 */
[----:B------:R-:W-:-:S13]  /*2f30*/  ELECT P0, URZ, PT ;  /* 0x0000000000ff782f */ /* 0x000fda0003800000 */
[----:B------:R-:W-:Y:S05]  /*2f40*/  @!P0 BRA `(.L_x_82) ;  /* 0x0000000000788947 */ /* 0x000fea0003800000 */
[----:B-1----:R-:W-:Y:S02]  /*2f50*/  MOV R9, 0x60 ;  /* 0x0000006000097802 */ /* 0x002fe40000000f00 */
[----:B------:R-:W-:Y:S02]  /*2f60*/  MOV R5, 0x58 ;  /* 0x0000005800057802 */ /* 0x000fe40000000f00 */
        /* <DEDUP_REMOVED lines=8> */
.L_x_83:
[----:B------:R-:W2:Y:S01]  /*2ff0*/  LDS R12, [R7+0xe0] ;  /* 0x0000e000070c7984 */ /* 0x000ea20000000800 */
[----:B-1----:R-:W-:Y:S01]  /*3000*/  IMAD.MOV.U32 R5, RZ, RZ, 0xffff ;  /* 0x0000ffffff057424 */ /* 0x002fe200078e00ff */
[----:B------:R-:W-:Y:S01]  /*3010*/  PRMT R6, R15, 0x654, R6 ;  /* 0x000006540f067816 */ /* 0x000fe20000000006 */
[----:B------:R-:W-:Y:S02]  /*3020*/  IMAD.MOV.U32 R4, RZ, RZ, 0x1 ;  /* 0x00000001ff047424 */ /* 0x000fe400078e00ff */
[C---:B--2---:R-:W-:Y:S01]  /*3030*/  IMAD.SHL.U32 R10, R12.reuse, 0x20, RZ ;  /* 0x000000200c0a7824 */ /* 0x044fe200078e00ff */
[----:B------:R-:W-:Y:S01]  /*3040*/  SHF.L.U32 R5, R5, R12, RZ ;  /* 0x0000000c05057219 */ /* 0x000fe200000006ff */
[----:B------:R-:W-:-:S03]  /*3050*/  VIADD R11, R12, 0x10 ;  /* 0x000000100c0b7836 */ /* 0x000fc60000000000 */
[----:B------:R2:W-:Y:S02]  /*3060*/  STS [R7+0xe0], R10 ;  /* 0x0000e00a07007388 */ /* 0x0005e40000000800 */
[----:B------:R-:W-:Y:S02]  /*3070*/  SHF.L.U32 R12, R4, R11, RZ ;  /* 0x0000000b040c7219 */ /* 0x000fe400000006ff */
[----:B------:R-:W-:Y:S02]  /*3080*/  MOV R11, 0x50 ;  /* 0x00000050000b7802 */ /* 0x000fe40000000f00 */
[----:B------:R-:W-:Y:S02]  /*3090*/  LOP3.LUT R5, R12, R5, RZ, 0xfc, !PT ;  /* 0x000000050c057212 */ /* 0x000fe400078efcff */
[----:B------:R-:W-:-:S05]  /*30a0*/  LEA R8, R8, R11, 0x18 ;  /* 0x0000000b08087211 */ /* 0x000fca00078ec0ff */
[----:B------:R2:W-:Y:S01]  /*30b0*/  ATOMS.OR RZ, [R8], R5 ;  /* 0x0000000508ff738c */ /* 0x0005e20003000000 */
[----:B------:R2:W-:Y:S03]  /*30c0*/  SYNCS.ARRIVE.TRANS64.RED.A1T0 RZ, [R6+URZ], RZ ;  /* 0x000000ff06ff79a7 */ /* 0x0005e600081004ff */
[----:B------:R2:W-:Y:S01]  /*30d0*/  ATOMS.XOR RZ, [R9], R4 ;  /* 0x0000000409ff738c */ /* 0x0005e20003800000 */
[----:B------:R-:W-:Y:S05]  /*30e0*/  BRA `(.L_x_82) ;  /* 0x0000000000107947 */ /* 0x000fea0003800000 */
.L_x_75:
[----:B------:R-:W-:Y:S02]  /*30f0*/  MOV R4, 0xffffffff ;  /* 0xffffffff00047802 */ /* 0x000fe40000000f00 */
[----:B------:R-:W-:-:S03]  /*3100*/  MOV R6, 0x3130 ;  /* 0x0000313000067802 */ /* 0x000fc60000000f00 */
[----:B------:R1:W-:Y:S04]  /*3110*/  STS [R7+0xe0], R4 ;  /* 0x0000e00407007388 */ /* 0x0003e80000000800 */
[----:B-1----:R-:W-:Y:S05]  /*3120*/  CALL.REL.NOINC `($__internal_1_$__cuda_sm10x_tcgen05_guardrail_trap_phase_invalid_during_alloc) ;  /* 0x0000008c00fc7944 */ /* 0x002fea0003c00000 */
.L_x_82:
[----:B------:R-:W-:Y:S05]  /*3130*/  WARPSYNC.ALL ;  /* 0x0000000000007948 */ /* 0x000fea0003800000 */
[----:B------:R-:W-:Y:S01]  /*3140*/  NOP ;  /* 0x0000000000007918 */ /* 0x000fe20000000000 */
[----:B------:R-:W3:Y:S08]  /*3150*/  S2UR UR4, SR_CgaCtaId ;  /* 0x00000000000479c3 */ /* 0x000ef00000008800 */
[----:B------:R-:W-:Y:S01]  /*3160*/  BAR.SYNC.DEFER_BLOCKING 0x5, 0x1a0 ;  /* 0x0146800000007b1d */ /* 0x000fe20000010000 */
[----:B------:R-:W-:-:S05]  /*3170*/  UISETP.NE.AND UP0, UPT, UR54, URZ, UPT ;  /* 0x000000ff3600728c */ /* 0x000fca000bf05270 */
[----:B------:R-:W-:Y:S01]  /*3180*/  UMOV UR34, 0x400 ;  /* 0x0000040000227882 */ /* 0x000fe20000000000 */
[----:B-1-3--:R-:W-:-:S04]  /*3190*/  MOV R13, UR4 ;  /* 0x00000004000d7c02 */ /* 0x00afc80008000f00 */
[----:B------:R-:W-:-:S13]  /*31a0*/  R2UR UR4, R13 ;  /* 0x000000000d0472ca */ /* 0x000fda00000e0000 */
[----:B------:R-:W-:-:S09]  /*31b0*/  ULEA UR34, UR4, UR34, 0x18 ;  /* 0x0000002204227291 */ /* 0x000fd2000f8ec0ff */
[----:B--2---:R-:W1:Y:S01]  /*31c0*/  LDS R4, [UR34+0xe0] ;  /* 0x0000e022ff047984 */ /* 0x004e620008000800 */
[----:B------:R-:W-:Y:S05]  /*31d0*/  BRA.U UP0, `(.L_x_85) ;  /* 0x0000003100847547 */ /* 0x000fea000b800000 */
[----:B------:R-:W2:Y:S01]  /*31e0*/  SYNCS.PHASECHK.TRANS64.TRYWAIT P0, [UR34], RZ ;  /* 0x000000ffff0075a7 */ /* 0x000ea20008001122 */
[----:B------:R-:W-:Y:S01]  /*31f0*/  HFMA2 R7, -RZ, RZ, -0.0 , 0 ;  /* 0x80000000ff077431 */ /* 0x000fe200000001ff */
[----:B--2---:R-:W-:Y:S06]  /*3200*/  @!P0 BRA `(.L_x_86) ;  /* 0x0000008000548947 */ /* 0x004fec0003800000 */
.L_x_196:
[----:B------:R-:W3:Y:S01]  /*3210*/  SYNCS.PHASECHK.TRANS64.TRYWAIT P0, [UR34+0x48], R7 ;  /* 0x00004807ff0075a7 */ /* 0x000ee20008001122 */
[----:B------:R-:W-:Y:S01]  /*3220*/  UIADD3 UR5, UPT, UPT, UR34, 0x2400, URZ ;  /* 0x0000240022057890 */ /* 0x000fe2000fffe0ff */
[----:B------:R-:W-:Y:S01]  /*3230*/  R2UR UR6, R3 ;  /* 0x00000000030672ca */ /* 0x000fe200000e0000 */
[----:B------:R-:W-:Y:S01]  /*3240*/  UIADD3 UR4, UPT, UPT, UR34, 0x400, URZ ;  /* 0x0000040022047890 */ /* 0x000fe2000fffe0ff */
[----:B------:R-:W-:Y:S01]  /*3250*/  IMAD.MOV.U32 R6, RZ, RZ, RZ ;  /* 0x000000ffff067224 */ /* 0x000fe200078e00ff */
[----:B------:R-:W-:Y:S01]  /*3260*/  USHF.R.U32.HI UR5, URZ, 0x4, UR5 ;  /* 0x00000004ff057899 */ /* 0x000fe20008011605 */
[----:B--2---:R-:W-:Y:S01]  /*3270*/  IMAD.MOV.U32 R5, RZ, RZ, RZ ;  /* 0x000000ffff057224 */ /* 0x004fe200078e00ff */
[----:B------:R-:W-:Y:S02]  /*3280*/  USHF.R.U32.HI UR4, URZ, 0x4, UR4 ;  /* 0x00000004ff047899 */ /* 0x000fe40008011604 */
[----:B------:R-:W-:Y:S01]  /*3290*/  ULOP3.LUT UR14, UR5, 0x3fc0, URZ, 0xc0, !UPT ;  /* 0x00003fc0050e7892 */ /* 0x000fe2000f8ec0ff */
[C---:B------:R-:W-:Y:S01]  /*32a0*/  R2UR UR26, R6.reuse ;  /* 0x00000000061a72ca */ /* 0x040fe200000e0000 */
[----:B------:R-:W-:Y:S01]  /*32b0*/  ULOP3.LUT UR4, UR4, 0x3fc0, URZ, 0xc0, !UPT ;  /* 0x00003fc004047892 */ /* 0x000fe2000f8ec0ff */
[C---:B------:R-:W-:Y:S01]  /*32c0*/  R2UR UR25, R5.reuse ;  /* 0x00000000051972ca */ /* 0x040fe200000e0000 */
[----:B------:R-:W-:Y:S01]  /*32d0*/  ULOP3.LUT UR14, UR14, 0x10000, URZ, 0xfc, !UPT ;  /* 0x000100000e0e7892 */ /* 0x000fe2000f8efcff */
[----:B------:R-:W-:Y:S01]  /*32e0*/  R2UR UR24, R6 ;  /* 0x00000000061872ca */ /* 0x000fe200000e0000 */
[----:B------:R-:W-:Y:S01]  /*32f0*/  ULOP3.LUT UR12, UR4, 0x10000, URZ, 0xfc, !UPT ;  /* 0x00010000040c7892 */ /* 0x000fe2000f8efcff */
[----:B------:R-:W-:Y:S01]  /*3300*/  R2UR UR23, R5 ;  /* 0x00000000051772ca */ /* 0x000fe200000e0000 */
[----:B------:R-:W-:Y:S01]  /*3310*/  ULOP3.LUT UR20, UR6, 0xffff, URZ, 0xc0, !UPT ;  /* 0x0000ffff06147892 */ /* 0x000fe2000f8ec0ff */
[----:B------:R-:W-:Y:S01]  /*3320*/  UMOV UR36, 0x0 ;  /* 0x0000000000247882 */ /* 0x000fe20000000000 */
[----:B------:R-:W-:Y:S01]  /*3330*/  UMOV UR37, 0x10200490 ;  /* 0x1020049000257882 */ /* 0x000fe20000000000 */
[----:B------:R-:W-:Y:S01]  /*3340*/  UMOV UR32, 0x0 ;  /* 0x0000000000207882 */ /* 0x000fe20000000000 */
[----:B------:R-:W-:Y:S01]  /*3350*/  UMOV UR33, 0x10200490 ;  /* 0x1020049000217882 */ /* 0x000fe20000000000 */
[----:B------:R-:W-:Y:S01]  /*3360*/  UMOV UR30, 0x0 ;  /* 0x00000000001e7882 */ /* 0x000fe20000000000 */
[----:B------:R-:W-:Y:S01]  /*3370*/  UMOV UR31, 0x10200490 ;  /* 0x10200490001f7882 */ /* 0x000fe20000000000 */
[----:B------:R-:W-:Y:S01]  /*3380*/  UMOV UR28, 0x0 ;  /* 0x00000000001c7882 */ /* 0x000fe20000000000 */
[----:B------:R-:W-:Y:S01]  /*3390*/  UMOV UR29, 0x10200490 ;  /* 0x10200490001d7882 */ /* 0x000fe20000000000 */
[----:B------:R-:W-:Y:S01]  /*33a0*/  UIADD3 UR22, UPT, UPT, UR34, 0x40, URZ ;  /* 0x0000004022167890 */ /* 0x000fe2000fffe0ff */
[----:B------:R-:W-:Y:S01]  /*33b0*/  UMOV UR27, 0x3 ;  /* 0x00000003001b7882 */ /* 0x000fe20000000000 */
[----:B------:R-:W-:-:S02]  /*33c0*/  UIADD3 UR21, UPT, UPT, UR34, 0x8, URZ ;  /* 0x0000000822157890 */ /* 0x000fc4000fffe0ff */
[----:B------:R-:W-:Y:S02]  /*33d0*/  UIADD3 UR18, UPT, UPT, UR14, 0x2, URZ ;  /* 0x000000020e127890 */ /* 0x000fe4000fffe0ff */
[----:B------:R-:W-:Y:S02]  /*33e0*/  UIADD3 UR16, UPT, UPT, UR12, 0x2, URZ ;  /* 0x000000020c107890 */ /* 0x000fe4000fffe0ff */
[----:B------:R-:W-:Y:S02]  /*33f0*/  UIADD3 UR10, UPT, UPT, UR14, 0x4, URZ ;  /* 0x000000040e0a7890 */ /* 0x000fe4000fffe0ff */
[----:B------:R-:W-:Y:S01]  /*3400*/  UIADD3 UR8, UPT, UPT, UR12, 0x4, URZ ;  /* 0x000000040c087890 */ /* 0x000fe2000fffe0ff */
[----:B------:R-:W-:Y:S01]  /*3410*/  UMOV UR15, 0x40004040 ;  /* 0x40004040000f7882 */ /* 0x000fe20000000000 */
[----:B------:R-:W-:Y:S01]  /*3420*/  UIADD3 UR6, UPT, UPT, UR14, 0x6, URZ ;  /* 0x000000060e067890 */ /* 0x000fe2000fffe0ff */
[----:B------:R-:W-:Y:S01]  /*3430*/  UMOV UR13, 0x40004040 ;  /* 0x40004040000d7882 */ /* 0x000fe20000000000 */
[----:B------:R-:W-:Y:S01]  /*3440*/  UIADD3 UR4, UPT, UPT, UR12, 0x6, URZ ;  /* 0x000000060c047890 */ /* 0x000fe2000fffe0ff */
[----:B------:R-:W-:Y:S01]  /*3450*/  UMOV UR19, 0x40004040 ;  /* 0x4000404000137882 */ /* 0x000fe20000000000 */
[----:B------:R-:W-:Y:S01]  /*3460*/  UMOV UR17, 0x40004040 ;  /* 0x4000404000117882 */ /* 0x000fe20000000000 */
[----:B------:R-:W-:Y:S01]  /*3470*/  UMOV UR11, 0x40004040 ;  /* 0x40004040000b7882 */ /* 0x000fe20000000000 */
[----:B------:R-:W-:Y:S01]  /*3480*/  UMOV UR9, 0x40004040 ;  /* 0x4000404000097882 */ /* 0x000fe20000000000 */
[----:B------:R-:W-:Y:S01]  /*3490*/  UMOV UR7, 0x40004040 ;  /* 0x4000404000077882 */ /* 0x000fe20000000000 */
[----:B------:R-:W-:Y:S01]  /*34a0*/  UMOV UR5, 0x40004040 ;  /* 0x4000404000057882 */ /* 0x000fe20000000000 */
[----:B---3--:R-:W-:Y:S05]  /*34b0*/  @!P0 BRA `(.L_x_87) ;  /* 0x0000007c00c08947 */ /* 0x008fea0003800000 */
.L_x_198:
[----:B------:R3:W-:Y:S01]  /*34c0*/  UTCHMMA.2CTA gdesc[UR14], gdesc[UR12], tmem[UR26], tmem[UR36], idesc[UR37], !UPT ;  /* 0x00ff240c0e0075ea */ /* 0x0007e2000fa0001a */
[----:B------:R3:W-:Y:S01]  /*34d0*/  UTCHMMA.2CTA gdesc[UR18], gdesc[UR16], tmem[UR25], tmem[UR32], idesc[UR33], UPT ;  /* 0x00ff2010120075ea */ /* 0x0007e2000ba00019 */
[----:B------:R3:W-:Y:S01]  /*34e0*/  UTCHMMA.2CTA gdesc[UR10], gdesc[UR8], tmem[UR24], tmem[UR30], idesc[UR31], UPT ;  /* 0x00ff1e080a0075ea */ /* 0x0007e2000ba00018 */
[----:B------:R3:W-:Y:S01]  /*34f0*/  UTCHMMA.2CTA gdesc[UR6], gdesc[UR4], tmem[UR23], tmem[UR28], idesc[UR29], UPT ;  /* 0x00ff1c04060075ea */ /* 0x0007e2000ba00017 */
[----:B------:R3:W-:Y:S01]  /*3500*/  UTCBAR.2CTA.MULTICAST [UR22], URZ, UR27 ;  /* 0x000000ff160073e9 */ /* 0x0007e2000820081b */
[----:B------:R3:W-:Y:S01]  /*3510*/  UTCBAR.2CTA.MULTICAST [UR21], URZ, UR20 ;  /* 0x000000ff150073e9 */ /* 0x0007e20008200814 */
[----:B------:R-:W4:Y:S02]  /*3520*/  SYNCS.PHASECHK.TRANS64.TRYWAIT P0, [UR34+0x10], RZ ;  /* 0x000010ffff0075a7 */ /* 0x000f240008001122 */
[----:B---34-:R-:W-:Y:S05]  /*3530*/  @!P0 BRA `(.L_x_88) ;  /* 0x0000007c00c08947 */ /* 0x018fea0003800000 */
.L_x_200:
[----:B------:R-:W3:Y:S01]  /*3540*/  SYNCS.PHASECHK.TRANS64.TRYWAIT P0, [UR34+0x58], R7 ;  /* 0x00005807ff0075a7 */ /* 0x000ee20008001122 */
[----:B------:R-:W-:Y:S01]  /*3550*/  UIADD3 UR5, UPT, UPT, UR34, 0x6400, URZ ;  /* 0x0000640022057890 */ /* 0x000fe2000fffe0ff */
[----:B------:R-:W-:Y:S01]  /*3560*/  IMAD.MOV.U32 R6, RZ, RZ, 0xc0 ;  /* 0x000000c0ff067424 */ /* 0x000fe200078e00ff */
[----:B------:R-:W-:Y:S01]  /*3570*/  UIADD3 UR4, UPT, UPT, UR34, 0xe400, URZ ;  /* 0x0000e40022047890 */ /* 0x000fe2000fffe0ff */
[----:B--2---:R-:W-:Y:S01]  /*3580*/  IMAD.MOV.U32 R5, RZ, RZ, 0xc0 ;  /* 0x000000c0ff057424 */ /* 0x004fe200078e00ff */
[----:B------:R-:W-:Y:S02]  /*3590*/  USHF.R.U32.HI UR5, URZ, 0x4, UR5 ;  /* 0x00000004ff057899 */ /* 0x000fe40008011605 */
[----:B------:R-:W-:Y:S01]  /*35a0*/  USHF.R.U32.HI UR4, URZ, 0x4, UR4 ;  /* 0x00000004ff047899 */ /* 0x000fe20008011604 */
        /* <DEDUP_REMOVED lines=33> */
.L_x_202:
[----:B------:R3:W-:Y:S01]  /*37c0*/  UTCHMMA.2CTA gdesc[UR10], gdesc[UR8], tmem[UR28], tmem[UR38], idesc[UR39], !UPT ;  /* 0x00ff26080a0075ea */ /* 0x0007e2000fa0001c */
[----:B------:R-:W-:Y:S01]  /*37d0*/  UTCHMMA.2CTA gdesc[UR22], gdesc[UR20], tmem[UR27], tmem[UR36], idesc[UR37], UPT ;  /* 0x00ff2414160075ea */ /* 0x000fe2000ba0001b */
[----:B------:R-:W-:Y:S01]  /*37e0*/  UTCHMMA.2CTA gdesc[UR18], gdesc[UR16], tmem[UR26], tmem[UR32], idesc[UR33], UPT ;  /* 0x00ff2010120075ea */ /* 0x000fe2000ba0001a */
[----:B------:R4:W-:Y:S01]  /*37f0*/  UTCHMMA.2CTA gdesc[UR6], gdesc[UR4], tmem[UR25], tmem[UR30], idesc[UR31], UPT ;  /* 0x00ff1e04060075ea */ /* 0x0009e2000ba00019 */
[----:B------:R5:W-:Y:S01]  /*3800*/  UTCBAR.2CTA.MULTICAST [UR24], URZ, UR29 ;  /* 0x000000ff180073e9 */ /* 0x000be2000820081d */
[----:B------:R-:W2:Y:S01]  /*3810*/  SYNCS.PHASECHK.TRANS64.TRYWAIT P0, [UR34+0x48], RZ ;  /* 0x000048ffff0075a7 */ /* 0x000ea20008001122 */
[----:B------:R-:W-:Y:S01]  /*3820*/  IMAD.MOV.U32 R6, RZ, RZ, RZ ;  /* 0x000000ffff067224 */ /* 0x000fe200078e00ff */
[----:B------:R-:W-:Y:S01]  /*3830*/  R2UR UR35, R3 ;  /* 0x00000000032372ca */ /* 0x000fe200000e0000 */
[----:B------:R-:W-:Y:S01]  /*3840*/  IMAD.MOV.U32 R8, RZ, RZ, 0x8 ;  /* 0x00000008ff087424 */ /* 0x000fe200078e00ff */
[----:B------:R-:W-:Y:S01]  /*3850*/  UMOV UR64, 0x0 ;  /* 0x0000000000407882 */ /* 0x000fe20000000000 */
[----:B--2---:R-:W-:Y:S01]  /*3860*/  IMAD.MOV.U32 R5, RZ, RZ, 0x80 ;  /* 0x00000080ff057424 */ /* 0x004fe200078e00ff */
[----:B------:R-:W-:Y:S01]  /*3870*/  R2UR UR47, R6 ;  /* 0x00000000062f72ca */ /* 0x000fe200000e0000 */
[----:B------:R-:W-:Y:S01]  /*3880*/  IMAD.MOV.U32 R6, RZ, RZ, 0x10 ;  /* 0x00000010ff067424 */ /* 0x000fe200078e00ff */
[----:B------:R-:W-:Y:S01]  /*3890*/  R2UR UR45, R8 ;  /* 0x00000000082d72ca */ /* 0x000fe200000e0000 */
[----:B------:R-:W-:Y:S01]  /*38a0*/  IMAD.MOV.U32 R7, RZ, RZ, 0x80 ;  /* 0x00000080ff077424 */ /* 0x000fe200078e00ff */
[----:B------:R-:W-:Y:S01]  /*38b0*/  R2UR UR48, R5 ;  /* 0x00000000053072ca */ /* 0x000fe200000e0000 */
[----:B------:R-:W-:Y:S01]  /*38c0*/  IMAD.MOV.U32 R8, RZ, RZ, 0x18 ;  /* 0x00000018ff087424 */ /* 0x000fe200078e00ff */
[----:B------:R-:W-:Y:S01]  /*38d0*/  R2UR UR43, R6 ;  /* 0x00000000062b72ca */ /* 0x000fe200000e0000 */
[----:B------:R-:W-:Y:S01]  /*38e0*/  IMAD.MOV.U32 R6, RZ, RZ, 0x20 ;  /* 0x00000020ff067424 */ /* 0x000fe200078e00ff */
[----:B------:R-:W-:Y:S01]  /*38f0*/  R2UR UR46, R7 ;  /* 0x00000000072e72ca */ /* 0x000fe200000e0000 */
[----:B------:R-:W-:Y:S01]  /*3900*/  UMOV UR65, 0x10110490 ;  /* 0x1011049000417882 */ /* 0x000fe20000000000 */
[----:B------:R-:W-:Y:S01]  /*3910*/  R2UR UR44, R5 ;  /* 0x00000000052c72ca */ /* 0x000fe200000e0000 */
[----:B------:R-:W-:Y:S01]  /*3920*/  UMOV UR62, 0x0 ;  /* 0x00000000003e7882 */ /* 0x000fe20000000000 */
[----:B------:R-:W-:Y:S01]  /*3930*/  R2UR UR41, R8 ;  /* 0x00000000082972ca */ /* 0x000fe200000e0000 */
[----:B------:R-:W-:Y:S01]  /*3940*/  UMOV UR63, 0x10110490 ;  /* 0x10110490003f7882 */ /* 0x000fe20000000000 */
[----:B---3--:R-:W-:Y:S01]  /*3950*/  R2UR UR39, R6 ;  /* 0x00000000062772ca */ /* 0x008fe200000e0000 */
[----:B------:R-:W-:Y:S01]  /*3960*/  IMAD.MOV.U32 R6, RZ, RZ, 0x28 ;  /* 0x00000028ff067424 */ /* 0x000fe200078e00ff */
[----:B------:R-:W-:Y:S01]  /*3970*/  R2UR UR42, R7 ;  /* 0x00000000072a72ca */ /* 0x000fe200000e0000 */
[----:B----4-:R-:W-:Y:S01]  /*3980*/  UIADD3 UR4, UPT, UPT, UR34, 0xa400, URZ ;  /* 0x0000a40022047890 */ /* 0x010fe2000fffe0ff */
[C---:B------:R-:W-:Y:S01]  /*3990*/  R2UR UR40, R5.reuse ;  /* 0x00000000052872ca */ /* 0x040fe200000e0000 */
[----:B-----5:R-:W-:Y:S01]  /*39a0*/  ULOP3.LUT UR29, UR35, 0xffff, URZ, 0xc0, !UPT ;  /* 0x0000ffff231d7892 */ /* 0x020fe2000f8ec0ff */
[----:B------:R-:W-:Y:S01]  /*39b0*/  R2UR UR38, R6 ;  /* 0x00000000062672ca */ /* 0x000fe200000e0000 */
[----:B------:R-:W-:Y:S01]  /*39c0*/  IMAD.MOV.U32 R6, RZ, RZ, 0x30 ;  /* 0x00000030ff067424 */ /* 0x000fe200078e00ff */
[----:B------:R-:W-:Y:S01]  /*39d0*/  USHF.R.U32.HI UR4, URZ, 0x4, UR4 ;  /* 0x00000004ff047899 */ /* 0x000fe20008011604 */
[C---:B------:R-:W-:Y:S01]  /*39e0*/  R2UR UR37, R5.reuse ;  /* 0x00000000052572ca */ /* 0x040fe200000e0000 */
[----:B------:R-:W-:Y:S01]  /*39f0*/  UMOV UR60, 0x0 ;  /* 0x00000000003c7882 */ /* 0x000fe20000000000 */
[----:B------:R-:W-:Y:S01]  /*3a00*/  UMOV UR61, 0x10110490 ;  /* 0x10110490003d7882 */ /* 0x000fe20000000000 */
[----:B------:R-:W-:Y:S01]  /*3a10*/  R2UR UR35, R6 ;  /* 0x00000000062372ca */ /* 0x000fe200000e0000 */
[----:B------:R-:W-:Y:S01]  /*3a20*/  IMAD.MOV.U32 R6, RZ, RZ, 0x38 ;  /* 0x00000038ff067424 */ /* 0x000fe200078e00ff */
[----:B------:R-:W-:Y:S01]  /*3a30*/  ULOP3.LUT UR4, UR4, 0x3fc0, URZ, 0xc0, !UPT ;  /* 0x00003fc004047892 */ /* 0x000fe2000f8ec0ff */
[C---:B------:R-:W-:Y:S01]  /*3a40*/  R2UR UR36, R5.reuse ;  /* 0x00000000052472ca */ /* 0x040fe200000e0000 */
        /* <DEDUP_REMOVED lines=11> */
[----:B------:R-:W-:Y:S01]  /*3b00*/  R2UR UR32, R6 ;  /* 0x00000000062072ca */ /* 0x000fe200000e0000 */
[----:B------:R-:W-:Y:S01]  /*3b10*/  UIADD3 UR26, UPT, UPT, UR4, 0x40, URZ ;  /* 0x00000040041a7890 */ /* 0x000fe2000fffe0ff */
[----:B------:R-:W-:Y:S01]  /*3b20*/  R2UR UR33, R5 ;  /* 0x00000000052172ca */ /* 0x000fe200000e0000 */
        /* <DEDUP_REMOVED lines=13> */
[----:B------:R-:W-:Y:S01]  /*3c00*/  UMOV UR7, 0x80004020 ;  /* 0x8000402000077882 */ /* 0x000fe20000000000 */
[----:B------:R-:W-:Y:S05]  /*3c10*/  @!P0 BRA `(.L_x_90) ;  /* 0x0000007800408947 */ /* 0x000fea0003800000 */
.L_x_204:
[----:B------:R-:W-:Y:S01]  /*3c20*/  UTCHMMA.2CTA tmem[UR47], gdesc[UR4], tmem[UR48], tmem[UR64], idesc[UR65], !UPT ;  /* 0x00ff40042f0079ea */ /* 0x000fe2000fa00030 */
[----:B------:R-:W-:Y:S01]  /*3c30*/  UTCHMMA.2CTA tmem[UR45], gdesc[UR26], tmem[UR46], tmem[UR62], idesc[UR63], UPT ;  /* 0x00ff3e1a2d0079ea */ /* 0x000fe2000ba0002e */
[----:B------:R3:W-:Y:S01]  /*3c40*/  UTCHMMA.2CTA tmem[UR43], gdesc[UR24], tmem[UR44], tmem[UR60], idesc[UR61], UPT ;  /* 0x00ff3c182b0079ea */ /* 0x0007e2000ba0002c */
[----:B------:R-:W-:Y:S01]  /*3c50*/  UTCHMMA.2CTA tmem[UR41], gdesc[UR22], tmem[UR42], tmem[UR58], idesc[UR59], UPT ;  /* 0x00ff3a16290079ea */ /* 0x000fe2000ba0002a */
[----:B------:R-:W-:Y:S01]  /*3c60*/  UTCHMMA.2CTA tmem[UR39], gdesc[UR20], tmem[UR40], tmem[UR56], idesc[UR57], UPT ;  /* 0x00ff3814270079ea */ /* 0x000fe2000ba00028 */
[----:B------:R-:W-:Y:S01]  /*3c70*/  UTCHMMA.2CTA tmem[UR38], gdesc[UR18], tmem[UR37], tmem[UR54], idesc[UR55], UPT ;  /* 0x00ff3612260079ea */ /* 0x000fe2000ba00025 */
[----:B------:R4:W-:Y:S01]  /*3c80*/  UTCHMMA.2CTA tmem[UR35], gdesc[UR16], tmem[UR36], tmem[UR52], idesc[UR53], UPT ;  /* 0x00ff3410230079ea */ /* 0x0009e2000ba00024 */
[----:B------:R5:W-:Y:S01]  /*3c90*/  UTCHMMA.2CTA tmem[UR32], gdesc[UR6], tmem[UR33], tmem[UR50], idesc[UR51], UPT ;  /* 0x00ff3206200079ea */ /* 0x000be2000ba00021 */
[----:B------:R2:W-:Y:S01]  /*3ca0*/  UTCBAR.2CTA.MULTICAST [UR30], URZ, UR29 ;  /* 0x000000ff1e0073e9 */ /* 0x0005e2000820081d */
[----:B------:R-:W1:Y:S01]  /*3cb0*/  SYNCS.PHASECHK.TRANS64.TRYWAIT P0, [UR34+0x100], RZ ;  /* 0x000100ffff0075a7 */ /* 0x000e620008001122 */
[----:B------:R-:W3:Y:S01]  /*3cc0*/  LDCU UR31, c[0x0][0x380] ;  /* 0x00007000ff1f77ac */ /* 0x000ee20008000800 */
[----:B------:R-:W-:Y:S01]  /*3cd0*/  IMAD.MOV.U32 R20, RZ, RZ, 0x1 ;  /* 0x00000001ff147424 */ /* 0x000fe200078e00ff */
[----:B------:R-:W-:Y:S01]  /*3ce0*/  CS2R R18, SRZ ;  /* 0x0000000000127805 */ /* 0x000fe2000001ff00 */
[----:B------:R-:W-:-:S04]  /*3cf0*/  UIADD3 UR28, UPT, UPT, UR34, 0x18400, URZ ;  /* 0x00018400221c7890 */ /* 0x000fc8000fffe0ff */
[----:B------:R-:W-:Y:S02]  /*3d00*/  USHF.R.U32.HI UR28, URZ, 0x4, UR28 ;  /* 0x00000004ff1c7899 */ /* 0x000fe4000801161c */
[----:B---3--:R-:W-:Y:S02]  /*3d10*/  UIADD3 UR24, UPT, UPT, UR34, 0x14400, URZ ;  /* 0x0001440022187890 */ /* 0x008fe4000fffe0ff */
[----:B------:R-:W-:Y:S02]  /*3d20*/  UIADD3 UR26, UPT, UPT, -UR31, URZ, URZ ;  /* 0x000000ff1f1a7290 */ /* 0x000fe4000fffe1ff */
[----:B----4-:R-:W-:Y:S02]  /*3d30*/  UIADD3 UR16, UPT, UPT, UR31, -0x1, URZ ;  /* 0xffffffff1f107890 */ /* 0x010fe4000fffe0ff */
[----:B------:R-:W-:Y:S02]  /*3d40*/  USHF.R.S32.HI UR20, URZ, 0x1f, UR26 ;  /* 0x0000001fff147899 */ /* 0x000fe4000801141a */
[----:B------:R-:W-:-:S02]  /*3d50*/  UISETP.GT.AND UP0, UPT, UR31, URZ, UPT ;  /* 0x000000ff1f00728c */ /* 0x000fc4000bf04270 */
[----:B------:R-:W-:Y:S02]  /*3d60*/  ULEA.HI UR20, UR20, -UR31, URZ, 0x7 ;  /* 0x8000001f14147291 */ /* 0x000fe4000f8f38ff */
[----:B-----5:R-:W-:Y:S02]  /*3d70*/  USHF.R.S32.HI UR6, URZ, 0x1f, UR16 ;  /* 0x0000001fff067899 */ /* 0x020fe40008011410 */
[----:B------:R-:W-:Y:S02]  /*3d80*/  UIADD3 UR22, UPT, UPT, UR34, 0xc400, URZ ;  /* 0x0000c40022167890 */ /* 0x000fe4000fffe0ff */
[----:B------:R-:W-:Y:S02]  /*3d90*/  USHF.R.S32.HI UR20, URZ, 0x7, UR20 ;  /* 0x00000007ff147899 */ /* 0x000fe40008011414 */
[----:B------:R-:W-:Y:S02]  /*3da0*/  ULEA.HI UR6, UR6, UR16, URZ, 0x7 ;  /* 0x0000001006067291 */ /* 0x000fe4000f8f38ff */
[----:B------:R-:W-:-:S02]  /*3db0*/  USHF.R.U32.HI UR24, URZ, 0x4, UR24 ;  /* 0x00000004ff187899 */ /* 0x000fc40008011618 */
[----:B------:R-:W-:Y:S02]  /*3dc0*/  USHF.R.U32.HI UR7, URZ, 0x4, UR22 ;  /* 0x00000004ff077899 */ /* 0x000fe40008011616 */
[----:B------:R-:W-:Y:S02]  /*3dd0*/  ULOP3.LUT UR49, URZ, UR20, URZ, 0x33, !UPT ;  /* 0x00000014ff317292 */ /* 0x000fe4000f8e33ff */
[----:B------:R-:W-:Y:S02]  /*3de0*/  @UP0 USHF.R.S32.HI UR49, URZ, 0x7, UR6 ;  /* 0x00000007ff310899 */ /* 0x000fe40008011406 */
[----:B------:R-:W-:Y:S02]  /*3df0*/  ULOP3.LUT UR17, UR28, 0x3fc0, URZ, 0xc0, !UPT ;  /* 0x00003fc01c117892 */ /* 0x000fe4000f8ec0ff */
[----:B------:R-:W-:Y:S02]  /*3e00*/  ULOP3.LUT UR16, UR24, 0x3fc0, URZ, 0xc0, !UPT ;  /* 0x00003fc018107892 */ /* 0x000fe4000f8ec0ff */
[----:B------:R-:W-:Y:S01]  /*3e10*/  ULOP3.LUT UR6, UR7, 0x3fc0, URZ, 0xc0, !UPT ;  /* 0x00003fc007067892 */ /* 0x000fe2000f8ec0ff */
[----:B------:R-:W-:Y:S01]  /*3e20*/  MOV R34, UR49 ;  /* 0x0000003100227c02 */ /* 0x000fe20008000f00 */
[----:B------:R-:W-:Y:S01]  /*3e30*/  IMAD.U32 R36, RZ, RZ, UR17 ;  /* 0x00000011ff247e24 */ /* 0x000fe2000f8e00ff */
[----:B------:R-:W-:Y:S01]  /*3e40*/  UISETP.GE.AND UP0, UPT, UR49, 0x1, UPT ;  /* 0x000000013100788c */ /* 0x000fe2000bf06270 */
[----:B------:R-:W-:-:S02]  /*3e50*/  IMAD.U32 R35, RZ, RZ, UR16 ;  /* 0x00000010ff237e24 */ /* 0x000fc4000f8e00ff */
[----:B------:R-:W-:Y:S01]  /*3e60*/  MOV R33, UR6 ;  /* 0x0000000600217c02 */ /* 0x000fe20008000f00 */
[----:B-12---:R-:W-:Y:S07]  /*3e70*/  @!P0 BRA `(.L_x_91) ;  /* 0x0000007400c08947 */ /* 0x006fee0003800000 */
.L_x_206:
[----:B------:R-:W-:Y:S01]  /*3e80*/  CS2R R16, SRZ ;  /* 0x0000000000107805 */ /* 0x000fe2000001ff00 */
[----:B------:R-:W-:Y:S01]  /*3e90*/  UMOV UR6, URZ ;  /* 0x000000ff00067c82 */ /* 0x000fe20008000000 */
[----:B------:R-:W-:Y:S05]  /*3ea0*/  BRA.U !UP0, `(.L_x_92) ;  /* 0x0000001908247547 */ /* 0x000fea000b800000 */
[----:B------:R-:W-:Y:S01]  /*3eb0*/  R2UR UR16, R35 ;  /* 0x00000000231072ca */ /* 0x000fe200000e0000 */
[----:B------:R-:W-:Y:S01]  /*3ec0*/  UIADD3 UR20, UPT, UPT, UR34, 0x40, URZ ;  /* 0x0000004022147890 */ /* 0x000fe2000fffe0ff */
[----:B------:R-:W-:Y:S01]  /*3ed0*/  R2UR UR6, R36 ;  /* 0x00000000240672ca */ /* 0x000fe200000e0000 */
[----:B------:R-:W-:Y:S01]  /*3ee0*/  UIADD3 UR76, UPT, UPT, UR12, 0x2, URZ ;  /* 0x000000020c4c7890 */ /* 0x000fe2000fffe0ff */
[----:B------:R-:W-:Y:S01]  /*3ef0*/  R2UR UR32, R3 ;  /* 0x00000000032072ca */ /* 0x000fe200000e0000 */
[----:B------:R-:W-:Y:S01]  /*3f00*/  UIADD3 UR72, UPT, UPT, UR12, 0x4, URZ ;  /* 0x000000040c487890 */ /* 0x000fe2000fffe0ff */
[----:B------:R-:W-:Y:S01]  /*3f10*/  R2UR UR7, R33 ;  /* 0x00000000210772ca */ /* 0x000fe200000e0000 */
[----:B------:R-:W-:Y:S01]  /*3f20*/  UIADD3 UR68, UPT, UPT, UR12, 0x6, URZ ;  /* 0x000000060c447890 */ /* 0x000fe2000fffe0ff */
[----:B------:R-:W-:Y:S01]  /*3f30*/  MOV R46, UR12 ;  /* 0x0000000c002e7c02 */ /* 0x000fe20008000f00 */
[----:B------:R-:W-:Y:S01]  /*3f40*/  UIADD3 UR36, UPT, UPT, UR34, 0xf8, URZ ;  /* 0x000000f822247890 */ /* 0x000fe2000fffe0ff */
[----:B------:R-:W-:Y:S01]  /*3f50*/  MOV R27, UR20 ;  /* 0x00000014001b7c02 */ /* 0x000fe20008000f00 */
[----:B------:R-:W-:Y:S01]  /*3f60*/  UIADD3 UR64, UPT, UPT, UR8, 0x2, URZ ;  /* 0x0000000208407890 */ /* 0x000fe2000fffe0ff */
[----:B------:R-:W-:Y:S01]  /*3f70*/  MOV R42, UR10 ;  /* 0x0000000a002a7c02 */ /* 0x000fe20008000f00 */
[----:B------:R-:W-:Y:S01]  /*3f80*/  UIADD3 UR18, UPT, UPT, UR16, 0x100, URZ ;  /* 0x0000010010127890 */ /* 0x000fe2000fffe0ff */
[----:B------:R-:W-:Y:S01]  /*3f90*/  HFMA2 R20, -RZ, RZ, 0, 5.9604644775390625e-08 ;  /* 0x00000001ff147431 */ /* 0x000fe200000001ff */
[----:B------:R-:W-:Y:S01]  /*3fa0*/  UIADD3 UR16, UPT, UPT, UR6, 0x200, URZ ;  /* 0x0000020006107890 */ /* 0x000fe2000fffe0ff */
[----:B------:R-:W-:Y:S01]  /*3fb0*/  MOV R30, UR36 ;  /* 0x00000024001e7c02 */ /* 0x000fe20008000f00 */
[----:B------:R-:W-:Y:S01]  /*3fc0*/  ULOP3.LUT UR33, UR32, 0xffff, URZ, 0xc0, !UPT ;  /* 0x0000ffff20217892 */ /* 0x000fe2000f8ec0ff */
[----:B------:R-:W-:Y:S01]  /*3fd0*/  MOV R48, UR14 ;  /* 0x0000000e00307c02 */ /* 0x000fe20008000f00 */
[----:B------:R-:W-:Y:S01]  /*3fe0*/  IMAD.U32 R32, RZ, RZ, UR18 ;  /* 0x00000012ff207e24 */ /* 0x000fe2000f8e00ff */
[----:B------:R-:W-:Y:S01]  /*3ff0*/  UIADD3 UR18, UPT, UPT, UR34, 0x8, URZ ;  /* 0x0000000822127890 */ /* 0x000fe2000fffe0ff */
[----:B------:R-:W-:Y:S01]  /*4000*/  IMAD.U32 R31, RZ, RZ, UR16 ;  /* 0x00000010ff1f7e24 */ /* 0x000fe2000f8e00ff */
[----:B------:R-:W-:Y:S01]  /*4010*/  ULOP3.LUT UR16, UR32, 0xffff, URZ, 0xc0, !UPT ;  /* 0x0000ffff20107892 */ /* 0x000fe2000f8ec0ff */
[----:B------:R-:W-:Y:S01]  /*4020*/  IMAD.U32 R24, RZ, RZ, UR33 ;  /* 0x00000021ff187e24 */ /* 0x000fe2000f8e00ff */
[----:B------:R-:W-:Y:S01]  /*4030*/  UIADD3 UR60, UPT, UPT, UR8, 0x4, URZ ;  /* 0x00000004083c7890 */ /* 0x000fe2000fffe0ff */
[----:B------:R-:W-:Y:S01]  /*4040*/  CS2R R16, SRZ ;  /* 0x0000000000107805 */ /* 0x000fe2000001ff00 */
[----:B------:R-:W-:Y:S01]  /*4050*/  UIADD3 UR56, UPT, UPT, UR8, 0x6, URZ ;  /* 0x0000000608387890 */ /* 0x000fe2000fffe0ff */
[----:B------:R-:W-:Y:S01]  /*4060*/  IMAD.U32 R26, RZ, RZ, UR18 ;  /* 0x00000012ff1a7e24 */ /* 0x000fe2000f8e00ff */
[----:B------:R-:W-:Y:S01]  /*4070*/  UMOV UR12, UR8 ;  /* 0x00000008000c7c82 */ /* 0x000fe20008000000 */
[----:B------:R-:W-:Y:S01]  /*4080*/  UIADD3 UR54, UPT, UPT, UR4, 0x40, URZ ;  /* 0x0000004004367890 */ /* 0x000fe2000fffe0ff */
[----:B------:R-:W-:Y:S01]  /*4090*/  IMAD.U32 R25, RZ, RZ, UR16 ;  /* 0x00000010ff197e24 */ /* 0x000fe2000f8e00ff */
[----:B------:R-:W-:Y:S01]  /*40a0*/  UIADD3 UR52, UPT, UPT, UR4, 0x80, URZ ;  /* 0x0000008004347890 */ /* 0x000fe2000fffe0ff */
[----:B------:R-:W-:Y:S01]  /*40b0*/  MOV R40, UR12 ;  /* 0x0000000c00287c02 */ /* 0x000fe20008000f00 */
[----:B------:R-:W-:Y:S01]  /*40c0*/  UIADD3 UR50, UPT, UPT, UR4, 0xc0, URZ ;  /* 0x000000c004327890 */ /* 0x000fe2000fffe0ff */
[----:B------:R-:W-:Y:S01]  /*40d0*/  IMAD.MOV.U32 R15, RZ, RZ, 0x1 ;  /* 0x00000001ff0f7424 */ /* 0x000fe200078e00ff */
[----:B------:R-:W-:Y:S01]  /*40e0*/  UIADD3 UR48, UPT, UPT, UR4, 0x100, URZ ;  /* 0x0000010004307890 */ /* 0x000fe2000fffe0ff */
[----:B------:R-:W-:Y:S01]  /*40f0*/  IMAD.MOV.U32 R14, RZ, RZ, 0x1 ;  /* 0x00000001ff0e7424 */ /* 0x000fe200078e00ff */
[----:B------:R-:W-:Y:S01]  /*4100*/  UIADD3 UR46, UPT, UPT, UR4, 0x140, URZ ;  /* 0x00000140042e7890 */ /* 0x000fe2000fffe0ff */
[----:B------:R-:W-:Y:S01]  /*4110*/  CS2R R18, SRZ ;  /* 0x0000000000127805 */ /* 0x000fe2000001ff00 */
[----:B------:R-:W-:-:S02]  /*4120*/  UIADD3 UR44, UPT, UPT, UR4, 0x180, URZ ;  /* 0x00000180042c7890 */ /* 0x000fc4000fffe0ff */
[----:B------:R-:W-:Y:S01]  /*4130*/  UIADD3 UR42, UPT, UPT, UR4, 0x1c0, URZ ;  /* 0x000001c0042a7890 */ /* 0x000fe2000fffe0ff */
[----:B------:R-:W-:Y:S01]  /*4140*/  UMOV UR8, UR4 ;  /* 0x0000000400087c82 */ /* 0x000fe20008000000 */
[----:B------:R-:W-:Y:S01]  /*4150*/  ULOP3.LUT UR4, UR32, 0xffff, URZ, 0xc0, !UPT ;  /* 0x0000ffff20047892 */ /* 0x000fe2000f8ec0ff */
[----:B------:R-:W-:Y:S01]  /*4160*/  IMAD.U32 R38, RZ, RZ, UR8 ;  /* 0x00000008ff267e24 */ /* 0x000fe2000f8e00ff */
[----:B------:R-:W-:Y:S02]  /*4170*/  UIADD3 UR66, UPT, UPT, UR10, 0x2, URZ ;  /* 0x000000020a427890 */ /* 0x000fe4000fffe0ff */
[----:B------:R-:W-:Y:S02]  /*4180*/  UIADD3 UR62, UPT, UPT, UR10, 0x4, URZ ;  /* 0x000000040a3e7890 */ /* 0x000fe4000fffe0ff */
[----:B------:R-:W-:Y:S01]  /*4190*/  UIADD3 UR58, UPT, UPT, UR10, 0x6, URZ ;  /* 0x000000060a3a7890 */ /* 0x000fe2000fffe0ff */
[----:B------:R-:W-:Y:S01]  /*41a0*/  MOV R21, UR4 ;  /* 0x0000000400157c02 */ /* 0x000fe20008000f00 */
[----:B------:R-:W-:-:S02]  /*41b0*/  UIADD3 UR22, UPT, UPT, UR7, 0x100, URZ ;  /* 0x0000010007167890 */ /* 0x000fc4000fffe0ff */
[----:B------:R-:W-:Y:S02]  /*41c0*/  UIADD3 UR20, UPT, UPT, UR7, 0x140, URZ ;  /* 0x0000014007147890 */ /* 0x000fe4000fffe0ff */
[----:B------:R-:W-:Y:S02]  /*41d0*/  UIADD3 UR18, UPT, UPT, UR7, 0x180, URZ ;  /* 0x0000018007127890 */ /* 0x000fe4000fffe0ff */
[----:B------:R-:W-:Y:S01]  /*41e0*/  UIADD3 UR16, UPT, UPT, UR7, 0x1c0, URZ ;  /* 0x000001c007107890 */ /* 0x000fe2000fffe0ff */
[----:B------:R-:W-:Y:S01]  /*41f0*/  IMAD.U32 R56, RZ, RZ, UR22 ;  /* 0x00000016ff387e24 */ /* 0x000fe2000f8e00ff */
[----:B------:R-:W-:Y:S01]  /*4200*/  UIADD3 UR10, UPT, UPT, UR34, 0x18, URZ ;  /* 0x00000018220a7890 */ /* 0x000fe2000fffe0ff */
[----:B------:R-:W-:Y:S01]  /*4210*/  IMAD.U32 R54, RZ, RZ, UR20 ;  /* 0x00000014ff367e24 */ /* 0x000fe2000f8e00ff */
[----:B------:R-:W-:Y:S01]  /*4220*/  UIADD3 UR30, UPT, UPT, UR14, 0x2, URZ ;  /* 0x000000020e1e7890 */ /* 0x000fe2000fffe0ff */
[----:B------:R-:W-:Y:S01]  /*4230*/  IMAD.U32 R52, RZ, RZ, UR18 ;  /* 0x00000012ff347e24 */ /* 0x000fe2000f8e00ff */
[----:B------:R-:W-:Y:S01]  /*4240*/  UIADD3 UR28, UPT, UPT, UR7, 0x40, URZ ;  /* 0x00000040071c7890 */ /* 0x000fe2000fffe0ff */
[----:B------:R-:W-:Y:S01]  /*4250*/  IMAD.U32 R50, RZ, RZ, UR16 ;  /* 0x00000010ff327e24 */ /* 0x000fe2000f8e00ff */
[----:B------:R-:W-:Y:S01]  /*4260*/  UIADD3 UR26, UPT, UPT, UR7, 0x80, URZ ;  /* 0x00000080071a7890 */ /* 0x000fe2000fffe0ff */
[----:B------:R-:W-:Y:S01]  /*4270*/  MOV R22, UR10 ;  /* 0x0000000a00167c02 */ /* 0x000fe20008000f00 */
        /* <DEDUP_REMOVED lines=16> */
[----:B------:R-:W-:Y:S01]  /*4380*/  UMOV UR4, UR7 ;  /* 0x0000000700047c82 */ /* 0x000fe20008000000 */
[----:B------:R-:W-:Y:S01]  /*4390*/  UMOV UR5, 0x80004020 ;  /* 0x8000402000057882 */ /* 0x000fe20000000000 */
[----:B------:R-:W-:Y:S01]  /*43a0*/  IMAD.U32 R49, RZ, RZ, UR15 ;  /* 0x0000000fff317e24 */ /* 0x000fe2000f8e00ff */
[----:B------:R-:W-:Y:S01]  /*43b0*/  MOV R39, UR9 ;  /* 0x0000000900277c02 */ /* 0x000fe20008000f00 */
[----:B------:R-:W-:Y:S01]  /*43c0*/  IMAD.U32 R47, RZ, RZ, UR13 ;  /* 0x0000000dff2f7e24 */ /* 0x000fe2000f8e00ff */
[----:B------:R-:W-:Y:S01]  /*43d0*/  UMOV UR31, 0x40004040 ;  /* 0x40004040001f7882 */ /* 0x000fe20000000000 */
[----:B------:R-:W-:Y:S01]  /*43e0*/  IMAD.U32 R43, RZ, RZ, UR11 ;  /* 0x0000000bff2b7e24 */ /* 0x000fe2000f8e00ff */
[----:B------:R-:W-:Y:S01]  /*43f0*/  UMOV UR29, 0x80004020 ;  /* 0x80004020001d7882 */ /* 0x000fe20000000000 */
[----:B------:R-:W-:Y:S01]  /*4400*/  IMAD.U32 R41, RZ, RZ, UR13 ;  /* 0x0000000dff297e24 */ /* 0x000fe2000f8e00ff */
[----:B------:R-:W-:Y:S01]  /*4410*/  UMOV UR27, 0x80004020 ;  /* 0x80004020001b7882 */ /* 0x000fe20000000000 */
[----:B------:R-:W-:Y:S01]  /*4420*/  UMOV UR25, 0x80004020 ;  /* 0x8000402000197882 */ /* 0x000fe20000000000 */
[----:B------:R-:W-:Y:S01]  /*4430*/  MOV R57, UR23 ;  /* 0x0000001700397c02 */ /* 0x000fe20008000f00 */
[----:B------:R-:W-:Y:S01]  /*4440*/  IMAD.U32 R64, RZ, RZ, UR4 ;  /* 0x00000004ff407e24 */ /* 0x000fe2000f8e00ff */
[----:B------:R-:W-:Y:S01]  /*4450*/  MOV R55, UR21 ;  /* 0x0000001500377c02 */ /* 0x000fe20008000f00 */
[----:B------:R-:W-:Y:S01]  /*4460*/  IMAD.U32 R23, RZ, RZ, UR37 ;  /* 0x00000025ff177e24 */ /* 0x000fe2000f8e00ff */
[----:B------:R-:W-:Y:S01]  /*4470*/  MOV R53, UR19 ;  /* 0x0000001300357c02 */ /* 0x000fe20008000f00 */
[----:B------:R-:W-:Y:S01]  /*4480*/  IMAD.U32 R28, RZ, RZ, UR33 ;  /* 0x00000021ff1c7e24 */ /* 0x000fe2000f8e00ff */
[----:B------:R-:W-:Y:S01]  /*4490*/  MOV R51, UR17 ;  /* 0x0000001100337c02 */ /* 0x000fe20008000f00 */
[----:B------:R-:W-:Y:S01]  /*44a0*/  UMOV UR6, URZ ;  /* 0x000000ff00067c82 */ /* 0x000fe20008000000 */
[----:B------:R-:W-:Y:S01]  /*44b0*/  MOV R65, UR5 ;  /* 0x0000000500417c02 */ /* 0x000fe20008000f00 */
[----:B------:R-:W-:Y:S01]  /*44c0*/  UMOV UR35, URZ ;  /* 0x000000ff00237c82 */ /* 0x000fe20008000000 */
[----:B------:R-:W-:Y:S01]  /*44d0*/  MOV R29, UR36 ;  /* 0x00000024001d7c02 */ /* 0x000fe20008000f00 */
[----:B------:R-:W-:Y:S01]  /*44e0*/  UIADD3 UR74, UPT, UPT, UR14, 0x4, URZ ;  /* 0x000000040e4a7890 */ /* 0x000fe2000fffe0ff */
[----:B------:R-:W-:Y:S01]  /*44f0*/  MOV R45, UR31 ;  /* 0x0000001f002d7c02 */ /* 0x000fe20008000f00 */
[----:B------:R-:W-:Y:S01]  /*4500*/  UIADD3 UR70, UPT, UPT, UR14, 0x6, URZ ;  /* 0x000000060e467890 */ /* 0x000fe2000fffe0ff */
[----:B------:R-:W-:Y:S01]  /*4510*/  MOV R63, UR29 ;  /* 0x0000001d003f7c02 */ /* 0x000fe20008000f00 */
[----:B------:R-:W-:Y:S01]  /*4520*/  UMOV UR77, 0x40004040 ;  /* 0x40004040004d7882 */ /* 0x000fe20000000000 */
[----:B------:R-:W-:Y:S01]  /*4530*/  MOV R61, UR27 ;  /* 0x0000001b003d7c02 */ /* 0x000fe20008000f00 */
[----:B------:R-:W-:Y:S01]  /*4540*/  UMOV UR75, 0x40004040 ;  /* 0x40004040004b7882 */ /* 0x000fe20000000000 */
[----:B------:R-:W-:Y:S01]  /*4550*/  MOV R59, UR25 ;  /* 0x00000019003b7c02 */ /* 0x000fe20008000f00 */
        /* <DEDUP_REMOVED lines=31> */
[----:B------:R-:W-:-:S05]  /*4750*/  UMOV UR25, 0x8118490 ;  /* 0x0811849000197882 */ /* 0x000fca0000000000 */
.L_x_102:
[----:B------:R-:W-:Y:S01]  /*4760*/  SHF.L.U32 R6, R15, 0x1f, RZ ;  /* 0x0000001f0f067819 */ /* 0x000fe200000006ff */
[----:B------:R-:W-:Y:S01]  /*4770*/  UISETP.NE.U32.AND UP0, UPT, UR6, URZ, UPT ;  /* 0x000000ff0600728c */ /* 0x000fe2000bf05070 */
[----:B------:R-:W-:Y:S02]  /*4780*/  SHF.L.U32 R7, R20, 0x1f, RZ ;  /* 0x0000001f14077819 */ /* 0x000fe400000006ff */
[----:B------:R-:W2:Y:S02]  /*4790*/  SYNCS.PHASECHK.TRANS64.TRYWAIT P0, [UR34], R6 ;  /* 0x00000006ff0075a7 */ /* 0x000ea40008001122 */
[----:B--23--:R-:W-:Y:S06]  /*47a0*/  @!P0 BRA `(.L_x_93) ;  /* 0x0000006c008c8947 */ /* 0x00cfec0003800000 */
.L_x_208:
[----:B------:R-:W2:Y:S01]  /*47b0*/  SYNCS.PHASECHK.TRANS64.TRYWAIT P0, [UR34+0x98], R7 ;  /* 0x00009807ff0075a7 */ /* 0x000ea20008001122 */
[----:B-1----:R-:W-:Y:S01]  /*47c0*/  HFMA2 R5, -RZ, RZ, 0, 0 ;  /* 0x00000000ff057431 */ /* 0x002fe200000001ff */
[----:B--2---:R-:W-:Y:S06]  /*47d0*/  @!P0 BRA `(.L_x_94) ;  /* 0x0000006c00a08947 */ /* 0x004fec0003800000 */
.L_x_210:
[----:B------:R-:W-:Y:S01]  /*47e0*/  R2UR UR7, R5 ;  /* 0x00000000050772ca */ /* 0x000fe200000e0000 */
[----:B------:R-:W-:Y:S01]  /*47f0*/  IMAD.MOV.U32 R5, RZ, RZ, RZ ;  /* 0x000000ffff057224 */ /* 0x000fe200078e00ff */
[----:B------:R-:W-:Y:S01]  /*4800*/  R2UR UR16, R46 ;  /* 0x000000002e1072ca */ /* 0x000fe200000e0000 */
[----:B------:R-:W-:Y:S01]  /*4810*/  UMOV UR18, 0x0 ;  /* 0x0000000000127882 */ /* 0x000fe20000000000 */
        /* <DEDUP_REMOVED lines=9> */
[----:B-1----:R-:W-:Y:S01]  /*48b0*/  IMAD.U32 R6, R17, -0x80000000, RZ ;  /* 0x8000000011067824 */ /* 0x002fe200078e00ff */
[----:B------:R-:W-:Y:S01]  /*48c0*/  R2UR UR6, R5 ;  /* 0x00000000050672ca */ /* 0x000fe200000e0000 */
[----:B------:R-:W-:Y:S01]  /*48d0*/  IMAD.U32 R8, R18, -0x80000000, RZ ;  /* 0x8000000012087824 */ /* 0x000fe200078e00ff */
[----:B------:R-:W-:-:S02]  /*48e0*/  R2UR UR11, R27 ;  /* 0x000000001b0b72ca */ /* 0x000fc400000e0000 */
[----:B------:R-:W-:Y:S02]  /*48f0*/  R2UR UR10, R25 ;  /* 0x00000000190a72ca */ /* 0x000fe400000e0000 */
[----:B------:R-:W-:Y:S01]  /*4900*/  R2UR UR9, R26 ;  /* 0x000000001a0972ca */ /* 0x000fe200000e0000 */
[----:B------:R1:W-:Y:S06]  /*4910*/  UTCHMMA.2CTA gdesc[UR14], gdesc[UR16], tmem[UR7], tmem[UR18], idesc[UR19], !UPT ;  /* 0x00ff12100e0075ea */ /* 0x0003ec000fa00007 */
[----:B------:R2:W-:Y:S01]  /*4920*/  UTCHMMA.2CTA gdesc[UR4], gdesc[UR76], tmem[UR6], tmem[UR12], idesc[UR13], UPT ;  /* 0x00ff0c4c040075ea */ /* 0x0005e2000ba00006 */
[----:B-1----:R-:W-:Y:S01]  /*4930*/  UMOV UR14, 0x0 ;  /* 0x00000000000e7882 */ /* 0x002fe20000000000 */
[----:B------:R-:W-:Y:S01]  /*4940*/  UMOV UR15, 0x10200490 ;  /* 0x10200490000f7882 */ /* 0x000fe20000000000 */
[----:B--2---:R-:W-:-:S02]  /*4950*/  R2UR UR5, R5 ;  /* 0x00000000050572ca */ /* 0x004fc400000e0000 */
[----:B------:R-:W-:-:S11]  /*4960*/  R2UR UR4, R5 ;  /* 0x00000000050472ca */ /* 0x000fd600000e0000 */
[----:B------:R1:W-:Y:S02]  /*4970*/  UTCHMMA.2CTA gdesc[UR74], gdesc[UR72], tmem[UR5], tmem[UR14], idesc[UR15], UPT ;  /* 0x00ff0e484a0075ea */ /* 0x0003e4000ba00005 */
[----:B------:R1:W-:Y:S01]  /*4980*/  UTCHMMA.2CTA gdesc[UR70], gdesc[UR68], tmem[UR4], tmem[UR12], idesc[UR13], UPT ;  /* 0x00ff0c44460075ea */ /* 0x0003e2000ba00004 */
[----:B------:R1:W-:Y:S01]  /*4990*/  UTCBAR.2CTA.MULTICAST [UR11], URZ, UR8 ;  /* 0x000000ff0b0073e9 */ /* 0x0003e20008200808 */
[----:B------:R1:W-:Y:S01]  /*49a0*/  UTCBAR.2CTA.MULTICAST [UR9], URZ, UR10 ;  /* 0x000000ff090073e9 */ /* 0x0003e2000820080a */
[----:B------:R-:W2:Y:S02]  /*49b0*/  SYNCS.PHASECHK.TRANS64.TRYWAIT P0, [UR34+0xf0], R6 ;  /* 0x0000f006ff0075a7 */ /* 0x000ea40008001122 */
[----:B-12---:R-:W-:Y:S05]  /*49c0*/  @!P0 BRA `(.L_x_95) ;  /* 0x0000006c00448947 */ /* 0x006fea0003800000 */
.L_x_212:
[----:B------:R-:W2:Y:S01]  /*49d0*/  SYNCS.PHASECHK.TRANS64.TRYWAIT P0, [UR34+0x58], R8 ;  /* 0x00005808ff0075a7 */ /* 0x000ea20008001122 */
[----:B-1----:R-:W-:Y:S01]  /*49e0*/  HFMA2 R5, -RZ, RZ, 0, 1.9073486328125e-05 ;  /* 0x00000140ff057431 */ /* 0x002fe200000001ff */
[----:B------:R-:W-:Y:S01]  /*49f0*/  MOV R6, 0xc0 ;  /* 0x000000c000067802 */ /* 0x000fe20000000f00 */
[----:B--2---:R-:W-:Y:S06]  /*4a00*/  @!P0 BRA `(.L_x_96) ;  /* 0x0000006c00508947 */ /* 0x004fec0003800000 */
.L_x_214:
[----:B------:R-:W-:Y:S01]  /*4a10*/  R2UR UR6, R64 ;  /* 0x00000000400672ca */ /* 0x000fe200000e0000 */
[----:B------:R-:W-:Y:S01]  /*4a20*/  UMOV UR12, 0x0 ;  /* 0x00000000000c7882 */ /* 0x000fe20000000000 */
[----:B------:R-:W-:Y:S01]  /*4a30*/  R2UR UR7, R65 ;  /* 0x00000000410772ca */ /* 0x000fe200000e0000 */
[----:B------:R-:W-:Y:S01]  /*4a40*/  UMOV UR13, 0x10110490 ;  /* 0x10110490000d7882 */ /* 0x000fe20000000000 */
[----:B------:R-:W-:Y:S01]  /*4a50*/  R2UR UR5, R6 ;  /* 0x00000000060572ca */ /* 0x000fe200000e0000 */
[----:B------:R-:W-:Y:S01]  /*4a60*/  IMAD.MOV.U32 R6, RZ, RZ, 0xc8 ;  /* 0x000000c8ff067424 */ /* 0x000fe200078e00ff */
[----:B------:R-:W-:Y:S01]  /*4a70*/  R2UR UR8, R5 ;  /* 0x00000000050872ca */ /* 0x000fe200000e0000 */
[----:B------:R-:W-:Y:S01]  /*4a80*/  IMAD.MOV.U32 R5, RZ, RZ, 0x140 ;  /* 0x00000140ff057424 */ /* 0x000fe200078e00ff */
[----:B------:R-:W-:Y:S01]  /*4a90*/  R2UR UR10, R62 ;  /* 0x000000003e0a72ca */ /* 0x000fe200000e0000 */
[----:B------:R-:W-:Y:S01]  /*4aa0*/  UMOV UR16, 0x0 ;  /* 0x0000000000107882 */ /* 0x000fe20000000000 */
        /* <DEDUP_REMOVED lines=8> */
[C---:B------:R-:W-:Y:S01]  /*4b30*/  R2UR UR9, R5.reuse ;  /* 0x00000000050972ca */ /* 0x040fe200000e0000 */
[----:B------:R2:W-:Y:S01]  /*4b40*/  UTCHMMA.2CTA tmem[UR5], gdesc[UR6], tmem[UR8], tmem[UR12], idesc[UR13], UP0 ;  /* 0x00ff0c06050079ea */ /* 0x0005e20008200008 */
[----:B-1----:R-:W-:Y:S01]  /*4b50*/  IMAD.U32 R7, R14, -0x80000000, RZ ;  /* 0x800000000e077824 */ /* 0x002fe200078e00ff */
[----:B--2---:R-:W-:-:S02]  /*4b60*/  R2UR UR7, R5 ;  /* 0x00000000050772ca */ /* 0x004fc400000e0000 */
[----:B------:R-:W-:Y:S01]  /*4b70*/  R2UR UR6, R6 ;  /* 0x00000000060672ca */ /* 0x000fe200000e0000 */
[----:B------:R-:W-:Y:S01]  /*4b80*/  IMAD.MOV.U32 R6, RZ, RZ, 0xd8 ;  /* 0x000000d8ff067424 */ /* 0x000fe200078e00ff */
[----:B------:R-:W-:Y:S02]  /*4b90*/  R2UR UR12, R58 ;  /* 0x000000003a0c72ca */ /* 0x000fe400000e0000 */
[----:B------:R-:W-:Y:S02]  /*4ba0*/  R2UR UR13, R59 ;  /* 0x000000003b0d72ca */ /* 0x000fe400000e0000 */
[----:B------:R-:W-:Y:S01]  /*4bb0*/  R2UR UR5, R6 ;  /* 0x00000000060572ca */ /* 0x000fe200000e0000 */
[----:B------:R-:W-:Y:S01]  /*4bc0*/  IMAD.MOV.U32 R6, RZ, RZ, 0xe0 ;  /* 0x000000e0ff067424 */ /* 0x000fe200078e00ff */
[----:B------:R-:W-:Y:S01]  /*4bd0*/  R2UR UR8, R5 ;  /* 0x00000000050872ca */ /* 0x000fe200000e0000 */
[----:B------:R-:W-:Y:S02]  /*4be0*/  IMAD.MOV.U32 R5, RZ, RZ, 0xc0 ;  /* 0x000000c0ff057424 */ /* 0x000fe400078e00ff */
[----:B------:R1:W-:Y:S02]  /*4bf0*/  UTCHMMA.2CTA tmem[UR4], gdesc[UR10], tmem[UR7], tmem[UR16], idesc[UR17], UPT ;  /* 0x00ff100a040079ea */ /* 0x0003e4000ba00007 */
[----:B------:R2:W-:Y:S01]  /*4c00*/  UTCHMMA.2CTA tmem[UR6], gdesc[UR14], tmem[UR9], tmem[UR16], idesc[UR17], UPT ;  /* 0x00ff100e060079ea */ /* 0x0005e2000ba00009 */
[----:B-1----:R-:W-:Y:S01]  /*4c10*/  R2UR UR4, R6 ;  /* 0x00000000060472ca */ /* 0x002fe200000e0000 */
[----:B------:R-:W-:Y:S01]  /*4c20*/  IMAD.MOV.U32 R6, RZ, RZ, 0xe8 ;  /* 0x000000e8ff067424 */ /* 0x000fe200078e00ff */
[----:B------:R-:W-:Y:S01]  /*4c30*/  R2UR UR10, R56 ;  /* 0x00000000380a72ca */ /* 0x000fe200000e0000 */
[----:B--2---:R-:W-:Y:S01]  /*4c40*/  UMOV UR14, 0x0 ;  /* 0x00000000000e7882 */ /* 0x004fe20000000000 */
[----:B------:R-:W-:Y:S01]  /*4c50*/  R2UR UR11, R57 ;  /* 0x00000000390b72ca */ /* 0x000fe200000e0000 */
[----:B------:R-:W-:Y:S01]  /*4c60*/  UMOV UR15, 0x10110490 ;  /* 0x10110490000f7882 */ /* 0x000fe20000000000 */
[----:B------:R-:W-:Y:S01]  /*4c70*/  R2UR UR6, R6 ;  /* 0x00000000060672ca */ /* 0x000fe200000e0000 */
[----:B------:R-:W-:Y:S01]  /*4c80*/  IMAD.MOV.U32 R6, RZ, RZ, 0xf0 ;  /* 0x000000f0ff067424 */ /* 0x000fe200078e00ff */
[----:B------:R1:W-:Y:S01]  /*4c90*/  UTCHMMA.2CTA tmem[UR5], gdesc[UR12], tmem[UR8], tmem[UR14], idesc[UR15], UPT ;  /* 0x00ff0e0c050079ea */ /* 0x0003e2000ba00008 */
[----:B------:R-:W-:-:S02]  /*4ca0*/  R2UR UR16, R54 ;  /* 0x00000000361072ca */ /* 0x000fc400000e0000 */
[----:B------:R-:W-:Y:S02]  /*4cb0*/  R2UR UR17, R55 ;  /* 0x00000000371172ca */ /* 0x000fe400000e0000 */
[----:B-1----:R-:W-:Y:S01]  /*4cc0*/  R2UR UR5, R6 ;  /* 0x00000000060572ca */ /* 0x002fe200000e0000 */
[----:B------:R-:W-:Y:S01]  /*4cd0*/  IMAD.MOV.U32 R6, RZ, RZ, 0xf8 ;  /* 0x000000f8ff067424 */ /* 0x000fe200078e00ff */
[----:B------:R-:W-:Y:S01]  /*4ce0*/  R2UR UR14, R52 ;  /* 0x00000000340e72ca */ /* 0x000fe200000e0000 */
[----:B------:R-:W-:Y:S01]  /*4cf0*/  UMOV UR12, 0x0 ;  /* 0x00000000000c7882 */ /* 0x000fe20000000000 */
[----:B------:R-:W-:Y:S01]  /*4d00*/  R2UR UR15, R53 ;  /* 0x00000000350f72ca */ /* 0x000fe200000e0000 */
[----:B------:R-:W-:Y:S02]  /*4d10*/  UMOV UR13, 0x10110490 ;  /* 0x10110490000d7882 */ /* 0x000fe40000000000 */
[----:B------:R1:W-:Y:S04]  /*4d20*/  UTCHMMA.2CTA tmem[UR4], gdesc[UR10], tmem[UR7], tmem[UR12], idesc[UR13], UPT ;  /* 0x00ff0c0a040079ea */ /* 0x0003e8000ba00007 */
[----:B------:R2:W-:Y:S01]  /*4d30*/  UTCHMMA.2CTA tmem[UR6], gdesc[UR16], tmem[UR9], tmem[UR18], idesc[UR19], UPT ;  /* 0x00ff1210060079ea */ /* 0x0005e2000ba00009 */
[----:B-1----:R-:W-:Y:S01]  /*4d40*/  R2UR UR12, R50 ;  /* 0x00000000320c72ca */ /* 0x002fe200000e0000 */
[----:B--2---:R-:W-:Y:S01]  /*4d50*/  UMOV UR16, 0x0 ;  /* 0x0000000000107882 */ /* 0x004fe20000000000 */
[----:B------:R-:W-:Y:S01]  /*4d60*/  R2UR UR13, R51 ;  /* 0x00000000330d72ca */ /* 0x000fe200000e0000 */
[----:B------:R-:W-:Y:S01]  /*4d70*/  UMOV UR17, 0x10110490 ;  /* 0x1011049000117882 */ /* 0x000fe20000000000 */
[----:B------:R-:W-:Y:S01]  /*4d80*/  R2UR UR4, R6 ;  /* 0x00000000060472ca */ /* 0x000fe200000e0000 */
[----:B------:R1:W-:Y:S01]  /*4d90*/  UTCHMMA.2CTA tmem[UR5], gdesc[UR14], tmem[UR8], tmem[UR16], idesc[UR17], UPT ;  /* 0x00ff100e050079ea */ /* 0x0003e2000ba00008 */
[----:B------:R-:W-:-:S02]  /*4da0*/  R2UR UR11, R24 ;  /* 0x00000000180b72ca */ /* 0x000fc400000e0000 */
[----:B------:R-:W-:Y:S01]  /*4db0*/  R2UR UR10, R30 ;  /* 0x000000001e0a72ca */ /* 0x000fe200000e0000 */
[----:B-1----:R-:W-:Y:S01]  /*4dc0*/  UMOV UR14, 0x0 ;  /* 0x00000000000e7882 */ /* 0x002fe20000000000 */
[----:B------:R-:W-:-:S07]  /*4dd0*/  UMOV UR15, 0x10110490 ;  /* 0x10110490000f7882 */ /* 0x000fce0000000000 */
[----:B------:R1:W-:Y:S04]  /*4de0*/  UTCHMMA.2CTA tmem[UR4], gdesc[UR12], tmem[UR7], tmem[UR14], idesc[UR15], UPT ;  /* 0x00ff0e0c040079ea */ /* 0x0003e8000ba00007 */
[----:B------:R1:W-:Y:S01]  /*4df0*/  UTCBAR.2CTA.MULTICAST [UR10], URZ, UR11 ;  /* 0x000000ff0a0073e9 */ /* 0x0003e2000820080b */
[----:B------:R-:W2:Y:S02]  /*4e00*/  SYNCS.PHASECHK.TRANS64.TRYWAIT P0, [UR34+0x10], R7 ;  /* 0x00001007ff0075a7 */ /* 0x000ea40008001122 */
[----:B-12---:R-:W-:Y:S05]  /*4e10*/  @!P0 BRA `(.L_x_97) ;  /* 0x0000006800688947 */ /* 0x006fea0003800000 */
.L_x_216:
        /* <DEDUP_REMOVED lines=11> */
[----:B------:R-:W-:Y:S01]  /*4ed0*/  IMAD.U32 R7, R16, -0x80000000, RZ ;  /* 0x8000000010077824 */ /* 0x000fe200078e00ff */
[----:B------:R-:W-:Y:S01]  /*4ee0*/  R2UR UR9, R23 ;  /* 0x00000000170972ca */ /* 0x000fe200000e0000 */
[----:B------:R-:W-:Y:S01]  /*4ef0*/  UMOV UR8, 0x3 ;  /* 0x0000000300087882 */ /* 0x000fe20000000000 */
[----:B-1----:R-:W-:-:S07]  /*4f00*/  IMAD.U32 R6, R19, -0x80000000, RZ ;  /* 0x8000000013067824 */ /* 0x002fce00078e00ff */
[----:B------:R1:W-:Y:S02]  /*4f10*/  UTCHMMA.2CTA gdesc[UR10], gdesc[UR12], tmem[UR7], tmem[UR14], idesc[UR15], !UPT ;  /* 0x00ff0e0c0a0075ea */ /* 0x0003e4000fa00007 */
[----:B------:R2:W-:Y:S01]  /*4f20*/  UTCHMMA.2CTA gdesc[UR66], gdesc[UR64], tmem[UR6], tmem[UR4], idesc[UR5], UPT ;  /* 0x00ff0440420075ea */ /* 0x0005e2000ba00006 */
[----:B-1----:R-:W-:Y:S01]  /*4f30*/  UMOV UR12, 0x0 ;  /* 0x00000000000c7882 */ /* 0x002fe20000000000 */
[----:B------:R-:W-:Y:S01]  /*4f40*/  UMOV UR13, 0x10200490 ;  /* 0x10200490000d7882 */ /* 0x000fe20000000000 */
[C---:B--2---:R-:W-:Y:S01]  /*4f50*/  R2UR UR5, R5.reuse ;  /* 0x00000000050572ca */ /* 0x044fe200000e0000 */
[----:B------:R-:W-:Y:S01]  /*4f60*/  UMOV UR10, 0x0 ;  /* 0x00000000000a7882 */ /* 0x000fe20000000000 */
[----:B------:R-:W-:Y:S01]  /*4f70*/  R2UR UR4, R5 ;  /* 0x00000000050472ca */ /* 0x000fe200000e0000 */
[----:B------:R-:W-:-:S10]  /*4f80*/  UMOV UR11, 0x10200490 ;  /* 0x10200490000b7882 */ /* 0x000fd40000000000 */
[----:B------:R1:W-:Y:S02]  /*4f90*/  UTCHMMA.2CTA gdesc[UR62], gdesc[UR60], tmem[UR5], tmem[UR12], idesc[UR13], UPT ;  /* 0x00ff0c3c3e0075ea */ /* 0x0003e4000ba00005 */
[----:B------:R1:W-:Y:S01]  /*4fa0*/  UTCHMMA.2CTA gdesc[UR58], gdesc[UR56], tmem[UR4], tmem[UR10], idesc[UR11], UPT ;  /* 0x00ff0a383a0075ea */ /* 0x0003e2000ba00004 */
[----:B------:R1:W-:Y:S01]  /*4fb0*/  UTCBAR.2CTA.MULTICAST [UR9], URZ, UR8 ;  /* 0x000000ff090073e9 */ /* 0x0003e20008200808 */
[----:B------:R-:W2:Y:S02]  /*4fc0*/  SYNCS.PHASECHK.TRANS64.TRYWAIT P0, [UR34+0x60], R7 ;  /* 0x00006007ff0075a7 */ /* 0x000ea40008001122 */
[----:B-12---:R-:W-:Y:S05]  /*4fd0*/  @!P0 BRA `(.L_x_98) ;  /* 0x0000006800188947 */ /* 0x006fea0003800000 */
.L_x_218:
[----:B------:R-:W2:Y:S01]  /*4fe0*/  SYNCS.PHASECHK.TRANS64.TRYWAIT P0, [UR34+0x120], R6 ;  /* 0x00012006ff0075a7 */ /* 0x000ea20008001122 */
[----:B------:R-:W-:Y:S01]  /*4ff0*/  HFMA2 R12, -RZ, RZ, 0, 1.9073486328125e-06 ;  /* 0x00000020ff0c7431 */ /* 0x000fe200000001ff */
[----:B------:R-:W-:Y:S01]  /*5000*/  MOV R11, 0x20 ;  /* 0x00000020000b7802 */ /* 0x000fe20000000f00 */
[----:B--2---:R-:W-:Y:S06]  /*5010*/  @!P0 BRA `(.L_x_99) ;  /* 0x0000006800288947 */ /* 0x004fec0003800000 */
.L_x_220:
[----:B------:R-:W-:Y:S01]  /*5020*/  R2UR UR18, R31 ;  /* 0x000000001f1272ca */ /* 0x000fe200000e0000 */
[----:B------:R-:W-:Y:S01]  /*5030*/  IMAD.MOV.U32 R10, RZ, RZ, 0x20 ;  /* 0x00000020ff0a7424 */ /* 0x000fe200078e00ff */
[----:B------:R-:W-:Y:S01]  /*5040*/  R2UR UR16, R32 ;  /* 0x00000000201072ca */ /* 0x000fe200000e0000 */
[----:B-1----:R-:W-:Y:S01]  /*5050*/  IMAD.MOV.U32 R9, RZ, RZ, 0x20 ;  /* 0x00000020ff097424 */ /* 0x002fe200078e00ff */
[----:B------:R-:W-:Y:S01]  /*5060*/  MOV R8, 0x20 ;  /* 0x0000002000087802 */ /* 0x000fe20000000f00 */
[----:B------:R-:W-:Y:S01]  /*5070*/  IMAD.MOV.U32 R7, RZ, RZ, 0x20 ;  /* 0x00000020ff077424 */ /* 0x000fe200078e00ff */
[----:B------:R-:W-:Y:S01]  /*5080*/  MOV R6, 0x20 ;  /* 0x0000002000067802 */ /* 0x000fe20000000f00 */
[----:B------:R-:W-:Y:S01]  /*5090*/  IMAD.MOV.U32 R5, RZ, RZ, 0x20 ;  /* 0x00000020ff057424 */ /* 0x000fe200078e00ff */
[----:B------:R-:W-:Y:S01]  /*50a0*/  LOP3.LUT R17, R17, 0x1, RZ, 0x3c, !PT ;  /* 0x0000000111117812 */ /* 0x000fe200078e3cff */
[----:B------:R-:W-:Y:S01]  /*50b0*/  UMOV UR22, 0x200 ;  /* 0x0000020000167882 */ /* 0x000fe20000000000 */
[----:B------:R-:W-:-:S07]  /*50c0*/  UMOV UR23, 0xfffffff0 ;  /* 0xfffffff000177882 */ /* 0x000fce0000000000 */
.L_x_100:
[----:B------:R-:W-:Y:S01]  /*50d0*/  UISETP.NE.AND UP0, UPT, UR23, -0x10, UPT ;  /* 0xfffffff01700788c */ /* 0x000fe2000bf05270 */
[----:B---3--:R-:W-:Y:S01]  /*50e0*/  R2UR UR19, R12 ;  /* 0x000000000c1372ca */ /* 0x008fe200000e0000 */
[----:B------:R-:W-:Y:S01]  /*50f0*/  UIADD3 UR10, UPT, UPT, UR16, -0x100, URZ ;  /* 0xffffff00100a7890 */ /* 0x000fe2000fffe0ff */
[----:B------:R-:W-:Y:S01]  /*5100*/  R2UR UR17, R11 ;  /* 0x000000000b1172ca */ /* 0x000fe200000e0000 */
[----:B------:R-:W-:Y:S01]  /*5110*/  UIADD3 UR6, UPT, UPT, UR18, -0x200, URZ ;  /* 0xfffffe0012067890 */ /* 0x000fe2000fffe0ff */
[----:B------:R-:W-:Y:S01]  /*5120*/  R2UR UR20, R10 ;  /* 0x000000000a1472ca */ /* 0x000fe200000e0000 */
[----:B------:R-:W-:Y:S01]  /*5130*/  UIADD3 UR14, UPT, UPT, UR16, -0xc0, URZ ;  /* 0xffffff40100e7890 */ /* 0x000fe2000fffe0ff */
[----:B------:R-:W-:Y:S01]  /*5140*/  R2UR UR21, R8 ;  /* 0x00000000081572ca */ /* 0x000fe200000e0000 */
[----:B------:R-:W-:Y:S02]  /*5150*/  UIADD3 UR4, UPT, UPT, UR18, -0x180, URZ ;  /* 0xfffffe8012047890 */ /* 0x000fe4000fffe0ff */
[----:B------:R-:W-:Y:S02]  /*5160*/  UIADD3 UR12, UPT, UPT, UR16, -0x80, URZ ;  /* 0xffffff80100c7890 */ /* 0x000fe4000fffe0ff */
[----:B------:R-:W-:Y:S02]  /*5170*/  UIADD3 UR8, UPT, UPT, UR18, -0x100, URZ ;  /* 0xffffff0012087890 */ /* 0x000fe4000fffe0ff */
[----:B------:R-:W-:Y:S02]  /*5180*/  UIADD3 UR22, UPT, UPT, UR22, 0x400, URZ ;  /* 0x0000040016167890 */ /* 0x000fe4000fffe0ff */
[----:B------:R-:W-:Y:S01]  /*5190*/  UIADD3 UR23, UPT, UPT, UR23, 0x8, URZ ;  /* 0x0000000817177890 */ /* 0x000fe2000fffe0ff */
[----:B------:R-:W-:Y:S01]  /*51a0*/  UMOV UR11, 0x80004020 ;  /* 0x80004020000b7882 */ /* 0x000fe20000000000 */
[----:B------:R-:W-:Y:S01]  /*51b0*/  UMOV UR7, 0x40004040 ;  /* 0x4000404000077882 */ /* 0x000fe20000000000 */
[----:B------:R-:W-:Y:S01]  /*51c0*/  UMOV UR15, 0x80004020 ;  /* 0x80004020000f7882 */ /* 0x000fe20000000000 */
[----:B------:R1:W-:Y:S01]  /*51d0*/  UTCHMMA.2CTA gdesc[UR6], gdesc[UR10], tmem[UR19], tmem[UR40], idesc[UR41], UP0 ;  /* 0x00ff280a060075ea */ /* 0x0003e20008200013 */
[----:B------:R-:W-:Y:S01]  /*51e0*/  UISETP.NE.AND UP0, UPT, UR22, 0xa00, UPT ;  /* 0x00000a001600788c */ /* 0x000fe2000bf05270 */
[----:B------:R-:W-:Y:S01]  /*51f0*/  UMOV UR5, 0x40004040 ;  /* 0x4000404000057882 */ /* 0x000fe20000000000 */
[----:B------:R-:W-:Y:S01]  /*5200*/  UMOV UR13, 0x80004020 ;  /* 0x80004020000d7882 */ /* 0x000fe20000000000 */
[----:B------:R2:W-:Y:S01]  /*5210*/  UTCHMMA.2CTA gdesc[UR4], gdesc[UR14], tmem[UR17], tmem[UR38], idesc[UR39], UPT ;  /* 0x00ff260e040075ea */ /* 0x0005e2000ba00011 */
[----:B------:R-:W-:Y:S02]  /*5220*/  UMOV UR9, 0x40004040 ;  /* 0x4000404000097882 */ /* 0x000fe40000000000 */
[----:B------:R3:W-:Y:S01]  /*5230*/  UTCHMMA.2CTA gdesc[UR8], gdesc[UR12], tmem[UR20], tmem[UR36], idesc[UR37], UPT ;  /* 0x00ff240c080075ea */ /* 0x0007e2000ba00014 */
[----:B-1----:R-:W-:Y:S01]  /*5240*/  UIADD3 UR10, UPT, UPT, UR16, -0x40, URZ ;  /* 0xffffffc0100a7890 */ /* 0x002fe2000fffe0ff */
[----:B------:R-:W-:Y:S01]  /*5250*/  R2UR UR19, R9 ;  /* 0x00000000091372ca */ /* 0x000fe200000e0000 */
[----:B------:R-:W-:Y:S02]  /*5260*/  UIADD3 UR6, UPT, UPT, UR18, -0x80, URZ ;  /* 0xffffff8012067890 */ /* 0x000fe4000fffe0ff */
[----:B--2---:R-:W-:Y:S01]  /*5270*/  UIADD3 UR14, UPT, UPT, UR16, 0x40, URZ ;  /* 0x00000040100e7890 */ /* 0x004fe2000fffe0ff */
[----:B------:R-:W-:Y:S01]  /*5280*/  UMOV UR17, 0x80004020 ;  /* 0x8000402000117882 */ /* 0x000fe20000000000 */
[----:B---3--:R-:W-:Y:S01]  /*5290*/  UIADD3 UR8, UPT, UPT, UR18, 0x80, URZ ;  /* 0x0000008012087890 */ /* 0x008fe2000fffe0ff */
[----:B------:R-:W-:Y:S01]  /*52a0*/  R2UR UR20, R7 ;  /* 0x00000000071472ca */ /* 0x000fe200000e0000 */
[----:B------:R-:W-:Y:S01]  /*52b0*/  UIADD3 UR12, UPT, UPT, UR16, 0x80, URZ ;  /* 0x00000080100c7890 */ /* 0x000fe2000fffe0ff */
[----:B------:R-:W-:Y:S05]  /*52c0*/  UMOV UR4, UR18 ;  /* 0x0000001200047c82 */ /* 0x000fea0008000000 */
[----:B------:R1:W-:Y:S01]  /*52d0*/  UTCHMMA.2CTA gdesc[UR6], gdesc[UR10], tmem[UR19], tmem[UR32], idesc[UR33], UPT ;  /* 0x00ff200a060075ea */ /* 0x0003e2000ba00013 */
[----:B------:R2:W-:Y:S05]  /*52e0*/  UTCHMMA.2CTA gdesc[UR4], gdesc[UR16], tmem[UR21], tmem[UR30], idesc[UR31], UPT ;  /* 0x00ff1e10040075ea */ /* 0x0005ea000ba00015 */
[----:B------:R3:W-:Y:S01]  /*52f0*/  UTCHMMA.2CTA gdesc[UR8], gdesc[UR14], tmem[UR20], tmem[UR28], idesc[UR29], UPT ;  /* 0x00ff1c0e080075ea */ /* 0x0007e2000ba00014 */
[----:B-1----:R-:W-:Y:S01]  /*5300*/  UIADD3 UR6, UPT, UPT, UR18, 0x100, URZ ;  /* 0x0000010012067890 */ /* 0x002fe2000fffe0ff */
[----:B------:R-:W-:Y:S01]  /*5310*/  R2UR UR19, R6 ;  /* 0x00000000061372ca */ /* 0x000fe200000e0000 */
[----:B------:R-:W-:Y:S01]  /*5320*/  UIADD3 UR10, UPT, UPT, UR16, 0xc0, URZ ;  /* 0x000000c0100a7890 */ /* 0x000fe2000fffe0ff */
[----:B--2---:R-:W-:Y:S01]  /*5330*/  R2UR UR17, R5 ;  /* 0x00000000051172ca */ /* 0x004fe200000e0000 */
[----:B------:R-:W-:Y:S02]  /*5340*/  UIADD3 UR4, UPT, UPT, UR18, 0x180, URZ ;  /* 0x0000018012047890 */ /* 0x000fe4000fffe0ff */
[----:B------:R-:W-:Y:S02]  /*5350*/  UIADD3 UR16, UPT, UPT, UR16, 0x200, URZ ;  /* 0x0000020010107890 */ /* 0x000fe4000fffe0ff */
[----:B------:R-:W-:Y:S06]  /*5360*/  UIADD3 UR18, UPT, UPT, UR18, 0x400, URZ ;  /* 0x0000040012127890 */ /* 0x000fec000fffe0ff */
[----:B------:R3:W-:Y:S02]  /*5370*/  UTCHMMA.2CTA gdesc[UR6], gdesc[UR12], tmem[UR19], tmem[UR26], idesc[UR27], UPT ;  /* 0x00ff1a0c060075ea */ /* 0x0007e4000ba00013 */
[----:B------:R3:W-:Y:S01]  /*5380*/  UTCHMMA.2CTA gdesc[UR4], gdesc[UR10], tmem[UR17], tmem[UR24], idesc[UR25], UPT ;  /* 0x00ff180a040075ea */ /* 0x0007e2000ba00011 */
[----:B------:R-:W-:Y:S05]  /*5390*/  BRA.U UP0, `(.L_x_100) ;  /* 0xfffffffd004c7547 */ /* 0x000fea000b83ffff */
[----:B---3--:R-:W-:Y:S01]  /*53a0*/  R2UR UR6, R29 ;  /* 0x000000001d0672ca */ /* 0x008fe200000e0000 */
[----:B------:R-:W-:Y:S01]  /*53b0*/  UMOV UR4, 0x3 ;  /* 0x0000000300047882 */ /* 0x000fe20000000000 */
[----:B------:R-:W-:Y:S02]  /*53c0*/  R2UR UR5, R28 ;  /* 0x000000001c0572ca */ /* 0x000fe400000e0000 */
[----:B------:R-:W-:Y:S02]  /*53d0*/  LOP3.LUT R18, R18, 0x1, RZ, 0x3c, !PT ;  /* 0x0000000112127812 */ /* 0x000fe400078e3cff */
[----:B------:R-:W-:Y:S02]  /*53e0*/  LOP3.LUT R16, R16, 0x1, RZ, 0x3c, !PT ;  /* 0x0000000110107812 */ /* 0x000fe400078e3cff */
[----:B------:R-:W-:Y:S01]  /*53f0*/  LOP3.LUT R19, R19, 0x1, RZ, 0x3c, !PT ;  /* 0x0000000113137812 */ /* 0x000fe200078e3cff */
[----:B------:R-:W-:Y:S01]  /*5400*/  IMAD.U32 R5, R18, -0x80000000, RZ ;  /* 0x8000000012057824 */ /* 0x000fe200078e00ff */
[----:B------:R-:W-:-:S03]  /*5410*/  LOP3.LUT R20, R20, 0x1, RZ, 0x3c, !PT ;  /* 0x0000000114147812 */ /* 0x000fc600078e3cff */
[----:B------:R1:W-:Y:S02]  /*5420*/  UTCBAR.2CTA.MULTICAST [UR6], URZ, UR4 ;  /* 0x000000ff060073e9 */ /* 0x0003e40008200804 */
[----:B------:R1:W-:Y:S01]  /*5430*/  UTCBAR.2CTA.MULTICAST [UR5], URZ, UR4 ;  /* 0x000000ff050073e9 */ /* 0x0003e20008200804 */
[----:B------:R-:W2:Y:S02]  /*5440*/  SYNCS.PHASECHK.TRANS64.TRYWAIT P0, [UR34+0x48], R5 ;  /* 0x00004805ff0075a7 */ /* 0x000ea40008001122 */
[----:B-12---:R-:W-:Y:S05]  /*5450*/  @!P0 BRA `(.L_x_101) ;  /* 0x0000006400348947 */ /* 0x006fea0003800000 */
.L_x_222:
[----:B------:R-:W-:Y:S01]  /*5460*/  IMAD.MOV.U32 R6, RZ, RZ, RZ ;  /* 0x000000ffff067224 */ /* 0x000fe200078e00ff */
[----:B------:R-:W-:Y:S01]  /*5470*/  R2UR UR6, R38 ;  /* 0x00000000260672ca */ /* 0x000fe200000e0000 */
[----:B-1----:R-:W-:Y:S01]  /*5480*/  IMAD.MOV.U32 R5, RZ, RZ, 0x80 ;  /* 0x00000080ff057424 */ /* 0x002fe200078e00ff */
[----:B------:R-:W-:Y:S01]  /*5490*/  R2UR UR7, R39 ;  /* 0x00000000270772ca */ /* 0x000fe200000e0000 */
[----:B------:R-:W-:Y:S01]  /*54a0*/  UMOV UR10, 0x0 ;  /* 0x00000000000a7882 */ /* 0x000fe20000000000 */
[----:B------:R-:W-:Y:S01]  /*54b0*/  R2UR UR5, R6 ;  /* 0x00000000060572ca */ /* 0x000fe200000e0000 */
[----:B------:R-:W-:Y:S01]  /*54c0*/  IMAD.MOV.U32 R6, RZ, RZ, 0x8 ;  /* 0x00000008ff067424 */ /* 0x000fe200078e00ff */
[C---:B------:R-:W-:Y:S01]  /*54d0*/  R2UR UR8, R5.reuse ;  /* 0x00000000050872ca */ /* 0x040fe200000e0000 */
[----:B------:R-:W-:Y:S01]  /*54e0*/  UMOV UR11, 0x10110490 ;  /* 0x10110490000b7882 */ /* 0x000fe20000000000 */
[----:B------:R-:W-:Y:S01]  /*54f0*/  R2UR UR9, R5 ;  /* 0x00000000050972ca */ /* 0x000fe200000e0000 */
[----:B------:R-:W-:Y:S01]  /*5500*/  UMOV UR12, 0x0 ;  /* 0x00000000000c7882 */ /* 0x000fe20000000000 */
[----:B------:R-:W-:Y:S01]  /*5510*/  R2UR UR4, R6 ;  /* 0x00000000060472ca */ /* 0x000fe200000e0000 */
[----:B------:R-:W-:Y:S01]  /*5520*/  IMAD.MOV.U32 R6, RZ, RZ, 0x10 ;  /* 0x00000010ff067424 */ /* 0x000fe200078e00ff */
[----:B------:R-:W-:Y:S01]  /*5530*/  UMOV UR13, 0x10110490 ;  /* 0x10110490000d7882 */ /* 0x000fe20000000000 */
[----:B------:R-:W-:Y:S01]  /*5540*/  UMOV UR14, 0x0 ;  /* 0x00000000000e7882 */ /* 0x000fe20000000000 */
[----:B------:R-:W-:Y:S01]  /*5550*/  UMOV UR15, 0x10110490 ;  /* 0x10110490000f7882 */ /* 0x000fe20000000000 */
[----:B------:R-:W-:Y:S01]  /*5560*/  UIADD3 UR35, UPT, UPT, UR35, 0x1, URZ ;  /* 0x0000000123237890 */ /* 0x000fe2000fffe0ff */
[----:B------:R-:W-:-:S02]  /*5570*/  LOP3.LUT R14, R14, 0x1, RZ, 0x3c, !PT ;  /* 0x000000010e0e7812 */ /* 0x000fc400078e3cff */
[----:B------:R-:W-:Y:S01]  /*5580*/  LOP3.LUT R15, R15, 0x1, RZ, 0x3c, !PT ;  /* 0x000000010f0f7812 */ /* 0x000fe200078e3cff */
[----:B------:R1:W-:Y:S02]  /*5590*/  UTCHMMA.2CTA tmem[UR5], gdesc[UR6], tmem[UR8], tmem[UR10], idesc[UR11], UPT ;  /* 0x00ff0a06050079ea */ /* 0x0003e4000ba00008 */
[----:B-1----:R-:W-:Y:S02]  /*55a0*/  R2UR UR7, R5 ;  /* 0x00000000050772ca */ /* 0x002fe400000e0000 */
[----:B------:R-:W-:Y:S01]  /*55b0*/  R2UR UR6, R6 ;  /* 0x00000000060672ca */ /* 0x000fe200000e0000 */
[----:B------:R-:W-:-:S05]  /*55c0*/  IMAD.MOV.U32 R6, RZ, RZ, 0x18 ;  /* 0x00000018ff067424 */ /* 0x000fca00078e00ff */
[----:B------:R-:W-:Y:S01]  /*55d0*/  R2UR UR5, R6 ;  /* 0x00000000060572ca */ /* 0x000fe200000e0000 */
[----:B------:R-:W-:-:S04]  /*55e0*/  IMAD.MOV.U32 R6, RZ, RZ, 0x20 ;  /* 0x00000020ff067424 */ /* 0x000fc800078e00ff */
[----:B------:R1:W-:Y:S02]  /*55f0*/  UTCHMMA.2CTA tmem[UR4], gdesc[UR54], tmem[UR7], tmem[UR10], idesc[UR11], UPT ;  /* 0x00ff0a36040079ea */ /* 0x0003e4000ba00007 */
[----:B------:R2:W-:Y:S06]  /*5600*/  UTCHMMA.2CTA tmem[UR6], gdesc[UR52], tmem[UR9], tmem[UR12], idesc[UR13], UPT ;  /* 0x00ff0c34060079ea */ /* 0x0005ec000ba00009 */
[----:B------:R3:W-:Y:S01]  /*5610*/  UTCHMMA.2CTA tmem[UR5], gdesc[UR50], tmem[UR8], tmem[UR14], idesc[UR15], UPT ;  /* 0x00ff0e32050079ea */ /* 0x0007e2000ba00008 */
[----:B-1----:R-:W-:Y:S01]  /*5620*/  R2UR UR4, R6 ;  /* 0x00000000060472ca */ /* 0x002fe200000e0000 */
[----:B------:R-:W-:Y:S01]  /*5630*/  IMAD.MOV.U32 R6, RZ, RZ, 0x28 ;  /* 0x00000028ff067424 */ /* 0x000fe200078e00ff */
[----:B------:R-:W-:-:S02]  /*5640*/  R2UR UR11, R22 ;  /* 0x00000000160b72ca */ /* 0x000fc400000e0000 */
[----:B--2---:R-:W-:Y:S02]  /*5650*/  R2UR UR12, R21 ;  /* 0x00000000150c72ca */ /* 0x004fe400000e0000 */
[----:B------:R-:W-:Y:S01]  /*5660*/  R2UR UR6, R6 ;  /* 0x00000000060672ca */ /* 0x000fe200000e0000 */
[----:B------:R-:W-:Y:S01]  /*5670*/  IMAD.MOV.U32 R6, RZ, RZ, 0x30 ;  /* 0x00000030ff067424 */ /* 0x000fe200078e00ff */
[----:B------:R-:W-:-:S04]  /*5680*/  R2UR UR10, R34 ;  /* 0x00000000220a72ca */ /* 0x000fc800000e0000 */
[----:B---3--:R-:W-:Y:S01]  /*5690*/  R2UR UR5, R6 ;  /* 0x00000000060572ca */ /* 0x008fe200000e0000 */
[----:B------:R-:W-:Y:S01]  /*56a0*/  IMAD.MOV.U32 R6, RZ, RZ, 0x38 ;  /* 0x00000038ff067424 */ /* 0x000fe200078e00ff */
[----:B------:R1:W-:Y:S05]  /*56b0*/  UTCHMMA.2CTA tmem[UR4], gdesc[UR48], tmem[UR7], tmem[UR14], idesc[UR15], UPT ;  /* 0x00ff0e30040079ea */ /* 0x0003ea000ba00007 */
[----:B------:R2:W-:Y:S02]  /*56c0*/  UTCHMMA.2CTA tmem[UR6], gdesc[UR46], tmem[UR9], tmem[UR14], idesc[UR15], UPT ;  /* 0x00ff0e2e060079ea */ /* 0x0005e4000ba00009 */
[----:B------:R-:W-:-:S04]  /*56d0*/  UISETP.NE.AND UP0, UPT, UR35, UR10, UPT ;  /* 0x0000000a2300728c */ /* 0x000fc8000bf05270 */
[----:B------:R3:W-:Y:S01]  /*56e0*/  UTCHMMA.2CTA tmem[UR5], gdesc[UR44], tmem[UR8], tmem[UR14], idesc[UR15], UPT ;  /* 0x00ff0e2c050079ea */ /* 0x0007e2000ba00008 */
[----:B-1----:R-:W-:Y:S01]  /*56f0*/  R2UR UR4, R6 ;  /* 0x00000000060472ca */ /* 0x002fe200000e0000 */
[----:B--2---:R-:W-:-:S12]  /*5700*/  UMOV UR6, 0x1 ;  /* 0x0000000100067882 */ /* 0x004fd80000000000 */
[----:B------:R3:W-:Y:S01]  /*5710*/  UTCHMMA.2CTA tmem[UR4], gdesc[UR42], tmem[UR7], tmem[UR14], idesc[UR15], UPT ;  /* 0x00ff0e2a040079ea */ /* 0x0007e2000ba00007 */
[----:B------:R3:W-:Y:S01]  /*5720*/  UTCBAR.2CTA.MULTICAST [UR11], URZ, UR12 ;  /* 0x000000ff0b0073e9 */ /* 0x0007e2000820080c */
[----:B------:R-:W-:Y:S05]  /*5730*/  BRA.U UP0, `(.L_x_102) ;  /* 0xfffffff100087547 */ /* 0x000fea000b83ffff */
.L_x_92:
[----:B---3--:R-:W-:Y:S01]  /*5740*/  UIADD3 UR4, UPT, UPT, UR34, 0x40, URZ ;  /* 0x0000004022047890 */ /* 0x008fe2000fffe0ff */
[----:B------:R-:W-:Y:S01]  /*5750*/  HFMA2 R6, -RZ, RZ, -0.0 , 0 ;  /* 0x80000000ff067431 */ /* 0x000fe200000001ff */
[----:B------:R-:W-:Y:S01]  /*5760*/  UMOV UR8, 0x3 ;  /* 0x0000000300087882 */ /* 0x000fe20000000000 */
[----:B------:R-:W-:Y:S01]  /*5770*/  UIADD3 UR5, UPT, UPT, UR34, 0x70, URZ ;  /* 0x0000007022057890 */ /* 0x000fe2000fffe0ff */
[----:B------:R-:W-:-:S05]  /*5780*/  UMOV UR7, 0x3 ;  /* 0x0000000300077882 */ /* 0x000fca0000000000 */
[----:B------:R2:W-:Y:S01]  /*5790*/  UTCBAR.2CTA.MULTICAST [UR4], URZ, UR8 ;  /* 0x000000ff040073e9 */ /* 0x0005e20008200808 */
[----:B------:R-:W3:Y:S02]  /*57a0*/  SYNCS.PHASECHK.TRANS64.TRYWAIT P0, [UR34+0x80], R6 ;  /* 0x00008006ff0075a7 */ /* 0x000ee40008001122 */
[----:B--23--:R-:W-:Y:S05]  /*57b0*/  @!P0 BRA `(.L_x_103) ;  /* 0x00000060007c8947 */ /* 0x00cfea0003800000 */
.L_x_224:
[----:B------:R2:W-:Y:S01]  /*57c0*/  UTCBAR.2CTA.MULTICAST [UR5], URZ, UR7 ;  /* 0x000000ff050073e9 */ /* 0x0005e20008200807 */
[----:B------:R-:W3:Y:S01]  /*57d0*/  SYNCS.PHASECHK.TRANS64.TRYWAIT P0, [UR34+0x88], R6 ;  /* 0x00008806ff0075a7 */ /* 0x000ee20008001122 */
[----:B------:R-:W-:Y:S01]  /*57e0*/  SHF.L.U32 R8, R17, 0x1f, RZ ;  /* 0x0000001f11087819 */ /* 0x000fe200000006ff */
[----:B--23--:R-:W-:Y:S06]  /*57f0*/  @!P0 BRA `(.L_x_104) ;  /* 0x00000060008c8947 */ /* 0x00cfec0003800000 */
.L_x_226:
[----:B------:R-:W2:Y:S01]  /*5800*/  SYNCS.PHASECHK.TRANS64.TRYWAIT P0, [UR34+0xf0], R8 ;  /* 0x0000f008ff0075a7 */ /* 0x000ea20008001122 */
[----:B------:R-:W-:Y:S01]  /*5810*/  SHF.L.U32 R10, R18, 0x1f, RZ ;  /* 0x0000001f120a7819 */ /* 0x000fe200000006ff */
[----:B--2---:R-:W-:Y:S06]  /*5820*/  @!P0 BRA `(.L_x_105) ;  /* 0x0000006000a08947 */ /* 0x004fec0003800000 */
.L_x_228:
[----:B------:R-:W2:Y:S01]  /*5830*/  SYNCS.PHASECHK.TRANS64.TRYWAIT P0, [UR34+0x58], R10 ;  /* 0x0000580aff0075a7 */ /* 0x000ea20008001122 */
[----:B------:R-:W-:Y:S01]  /*5840*/  IMAD.MOV.U32 R6, RZ, RZ, 0xc8 ;  /* 0x000000c8ff067424 */ /* 0x000fe200078e00ff */
[----:B------:R-:W-:Y:S01]  /*5850*/  R2UR UR9, R33 ;  /* 0x00000000210972ca */ /* 0x000fe200000e0000 */
[----:B------:R-:W-:Y:S01]  /*5860*/  IMAD.MOV.U32 R8, RZ, RZ, 0xc0 ;  /* 0x000000c0ff087424 */ /* 0x000fe200078e00ff */
[----:B------:R-:W-:Y:S01]  /*5870*/  UISETP.NE.U32.AND UP0, UPT, UR6, URZ, UPT ;  /* 0x000000ff0600728c */ /* 0x000fe2000bf05070 */
[----:B-1----:R-:W-:Y:S01]  /*5880*/  IMAD.MOV.U32 R7, RZ, RZ, 0x140 ;  /* 0x00000140ff077424 */ /* 0x002fe200078e00ff */
        /* <DEDUP_REMOVED lines=17> */
[----:B------:R-:W-:Y:S01]  /*59a0*/  UIADD3 UR7, UPT, UPT, UR9, 0x40, URZ ;  /* 0x0000004009077890 */ /* 0x000fe2000fffe0ff */
[----:B------:R-:W-:Y:S01]  /*59b0*/  R2UR UR27, R6 ;  /* 0x00000000061b72ca */ /* 0x000fe200000e0000 */
[----:B------:R-:W-:Y:S01]  /*59c0*/  IMAD.MOV.U32 R6, RZ, RZ, 0xf8 ;  /* 0x000000f8ff067424 */ /* 0x000fe200078e00ff */
[----:B------:R-:W-:Y:S01]  /*59d0*/  R2UR UR31, R8 ;  /* 0x00000000081f72ca */ /* 0x000fe200000e0000 */
[----:B------:R-:W-:Y:S01]  /*59e0*/  UMOV UR54, 0x0 ;  /* 0x0000000000367882 */ /* 0x000fe20000000000 */
[----:B------:R-:W-:Y:S01]  /*59f0*/  R2UR UR32, R7 ;  /* 0x00000000072072ca */ /* 0x000fe200000e0000 */
[----:B------:R-:W-:Y:S01]  /*5a00*/  UMOV UR55, 0x10110490 ;  /* 0x1011049000377882 */ /* 0x000fe20000000000 */
[C---:B------:R-:W-:Y:S01]  /*5a10*/  R2UR UR30, R5.reuse ;  /* 0x00000000051e72ca */ /* 0x040fe200000e0000 */
[----:B------:R-:W-:Y:S01]  /*5a20*/  UIADD3 UR6, UPT, UPT, UR9, 0x80, URZ ;  /* 0x0000008009067890 */ /* 0x000fe2000fffe0ff */
[C---:B------:R-:W-:Y:S01]  /*5a30*/  R2UR UR28, R5.reuse ;  /* 0x00000000051c72ca */ /* 0x040fe200000e0000 */
[----:B------:R-:W-:Y:S01]  /*5a40*/  UIADD3 UR5, UPT, UPT, UR9, 0xc0, URZ ;  /* 0x000000c009057890 */ /* 0x000fe2000fffe0ff */
[----:B------:R-:W-:Y:S01]  /*5a50*/  R2UR UR25, R6 ;  /* 0x00000000061972ca */ /* 0x000fe200000e0000 */
[----:B------:R-:W-:Y:S01]  /*5a60*/  UIADD3 UR4, UPT, UPT, UR9, 0x100, URZ ;  /* 0x0000010009047890 */ /* 0x000fe2000fffe0ff */
[----:B------:R-:W-:Y:S01]  /*5a70*/  R2UR UR26, R5 ;  /* 0x00000000051a72ca */ /* 0x000fe200000e0000 */
[----:B------:R-:W-:-:S02]  /*5a80*/  UIADD3 UR8, UPT, UPT, UR9, 0x140, URZ ;  /* 0x0000014009087890 */ /* 0x000fc4000fffe0ff */
[----:B------:R-:W-:Y:S02]  /*5a90*/  UIADD3 UR20, UPT, UPT, UR9, 0x180, URZ ;  /* 0x0000018009147890 */ /* 0x000fe4000fffe0ff */
[----:B------:R-:W-:Y:S02]  /*5aa0*/  UIADD3 UR21, UPT, UPT, UR9, 0x1c0, URZ ;  /* 0x000001c009157890 */ /* 0x000fe4000fffe0ff */
        /* <DEDUP_REMOVED lines=13> */
[----:B--2---:R-:W-:Y:S05]  /*5b80*/  @!P0 BRA `(.L_x_106) ;  /* 0x0000005c00e48947 */ /* 0x004fea0003800000 */
.L_x_230:
[----:B------:R-:W-:Y:S01]  /*5b90*/  R2UR UR9, R33 ;  /* 0x00000000210972ca */ /* 0x000fe200000e0000 */
[----:B------:R-:W-:Y:S01]  /*5ba0*/  UMOV UR19, 0x80004020 ;  /* 0x8000402000137882 */ /* 0x000fe20000000000 */
[----:B------:R-:W-:Y:S01]  /*5bb0*/  R2UR UR10, R3 ;  /* 0x00000000030a72ca */ /* 0x000fe200000e0000 */
[----:B------:R-:W-:Y:S01]  /*5bc0*/  UMOV UR16, UR7 ;  /* 0x0000000700107c82 */ /* 0x000fe20008000000 */
[----:B------:R-:W-:Y:S01]  /*5bd0*/  UMOV UR17, 0x80004020 ;  /* 0x8000402000117882 */ /* 0x000fe20000000000 */
[----:B------:R-:W-:Y:S01]  /*5be0*/  UIADD3 UR22, UPT, UPT, UR34, 0x78, URZ ;  /* 0x0000007822167890 */ /* 0x000fe2000fffe0ff */
[----:B------:R-:W-:Y:S01]  /*5bf0*/  IMAD.U32 R16, R16, -0x80000000, RZ ;  /* 0x8000000010107824 */ /* 0x000fe200078e00ff */
[----:B------:R-:W-:Y:S01]  /*5c00*/  UMOV UR14, UR6 ;  /* 0x00000006000e7c82 */ /* 0x000fe20008000000 */
[----:B------:R-:W-:Y:S01]  /*5c10*/  UMOV UR15, 0x80004020 ;  /* 0x80004020000f7882 */ /* 0x000fe20000000000 */
[----:B------:R-:W-:Y:S01]  /*5c20*/  UMOV UR12, UR5 ;  /* 0x00000005000c7c82 */ /* 0x000fe20008000000 */
[----:B------:R-:W-:Y:S01]  /*5c30*/  UMOV UR13, 0x80004020 ;  /* 0x80004020000d7882 */ /* 0x000fe20000000000 */
[----:B------:R-:W-:Y:S01]  /*5c40*/  UMOV UR11, 0x80004020 ;  /* 0x80004020000b7882 */ /* 0x000fe20000000000 */
[----:B------:R-:W-:Y:S01]  /*5c50*/  UMOV UR6, UR20 ;  /* 0x0000001400067c82 */ /* 0x000fe20008000000 */
[----:B------:R-:W-:Y:S01]  /*5c60*/  UMOV UR18, UR9 ;  /* 0x0000000900127c82 */ /* 0x000fe20008000000 */
[----:B------:R-:W-:Y:S01]  /*5c70*/  UMOV UR9, 0x80004020 ;  /* 0x8000402000097882 */ /* 0x000fe20000000000 */
[----:B------:R-:W-:Y:S01]  /*5c80*/  ULOP3.LUT UR23, UR10, 0xffff, URZ, 0xc0, !UPT ;  /* 0x0000ffff0a177892 */ /* 0x000fe2000f8ec0ff */
[----:B------:R2:W-:Y:S01]  /*5c90*/  UTCHMMA.2CTA tmem[UR40], gdesc[UR18], tmem[UR41], tmem[UR56], idesc[UR57], UP0 ;  /* 0x00ff3812280079ea */ /* 0x0005e20008200029 */
[----:B------:R2:W-:Y:S01]  /*5ca0*/  UTCHMMA.2CTA tmem[UR38], gdesc[UR16], tmem[UR39], tmem[UR54], idesc[UR55], UPT ;  /* 0x00ff3610260079ea */ /* 0x0005e2000ba00027 */
[----:B------:R-:W-:Y:S01]  /*5cb0*/  UMOV UR10, UR4 ;  /* 0x00000004000a7c82 */ /* 0x000fe20008000000 */
[----:B------:R2:W-:Y:S01]  /*5cc0*/  UTCHMMA.2CTA tmem[UR36], gdesc[UR14], tmem[UR37], tmem[UR52], idesc[UR53], UPT ;  /* 0x00ff340e240079ea */ /* 0x0005e2000ba00025 */
[----:B------:R2:W-:Y:S01]  /*5cd0*/  UTCHMMA.2CTA tmem[UR33], gdesc[UR12], tmem[UR35], tmem[UR50], idesc[UR51], UPT ;  /* 0x00ff320c210079ea */ /* 0x0005e2000ba00023 */
[----:B------:R-:W-:Y:S01]  /*5ce0*/  UMOV UR7, 0x80004020 ;  /* 0x8000402000077882 */ /* 0x000fe20000000000 */
[----:B------:R2:W-:Y:S01]  /*5cf0*/  UTCHMMA.2CTA tmem[UR31], gdesc[UR10], tmem[UR32], tmem[UR48], idesc[UR49], UPT ;  /* 0x00ff300a1f0079ea */ /* 0x0005e2000ba00020 */
[----:B------:R-:W-:Y:S01]  /*5d00*/  UMOV UR4, UR21 ;  /* 0x0000001500047c82 */ /* 0x000fe20008000000 */
[----:B------:R-:W-:Y:S01]  /*5d10*/  UMOV UR5, 0x80004020 ;  /* 0x8000402000057882 */ /* 0x000fe20000000000 */
[----:B------:R2:W-:Y:S01]  /*5d20*/  UTCHMMA.2CTA tmem[UR29], gdesc[UR8], tmem[UR30], tmem[UR46], idesc[UR47], UPT ;  /* 0x00ff2e081d0079ea */ /* 0x0005e2000ba0001e */
[----:B------:R2:W-:Y:S01]  /*5d30*/  UTCHMMA.2CTA tmem[UR27], gdesc[UR6], tmem[UR28], tmem[UR44], idesc[UR45], UPT ;  /* 0x00ff2c061b0079ea */ /* 0x0005e2000ba0001c */
[----:B------:R-:W-:Y:S01]  /*5d40*/  UMOV UR58, 0x3 ;  /* 0x00000003003a7882 */ /* 0x000fe20000000000 */
[----:B------:R2:W-:Y:S01]  /*5d50*/  UTCHMMA.2CTA tmem[UR25], gdesc[UR4], tmem[UR26], tmem[UR42], idesc[UR43], UPT ;  /* 0x00ff2a04190079ea */ /* 0x0005e2000ba0001a */
[----:B------:R2:W-:Y:S01]  /*5d60*/  UTCBAR.2CTA.MULTICAST [UR24], URZ, UR23 ;  /* 0x000000ff180073e9 */ /* 0x0005e20008200817 */
[----:B------:R2:W-:Y:S01]  /*5d70*/  UTCBAR.2CTA.MULTICAST [UR22], URZ, UR58 ;  /* 0x000000ff160073e9 */ /* 0x0005e2000820083a */
[----:B------:R-:W3:Y:S01]  /*5d80*/  SYNCS.PHASECHK.TRANS64.TRYWAIT P0, [UR34+0x60], R16 ;  /* 0x00006010ff0075a7 */ /* 0x000ee20008001122 */
[----:B------:R-:W-:Y:S01]  /*5d90*/  IMAD.U32 R6, R19, -0x80000000, RZ ;  /* 0x8000000013067824 */ /* 0x000fe200078e00ff */
[----:B--23--:R-:W-:Y:S06]  /*5da0*/  @!P0 BRA `(.L_x_107) ;  /* 0x0000005c00788947 */ /* 0x00cfec0003800000 */
.L_x_232:
[----:B------:R-:W2:Y:S01]  /*5db0*/  SYNCS.PHASECHK.TRANS64.TRYWAIT P0, [UR34+0x120], R6 ;  /* 0x00012006ff0075a7 */ /* 0x000ea20008001122 */
[----:B------:R-:W-:Y:S01]  /*5dc0*/  SHF.L.U32 R20, R20, 0x1f, RZ ;  /* 0x0000001f14147819 */ /* 0x000fe200000006ff */
[----:B--2---:R-:W-:Y:S06]  /*5dd0*/  @!P0 BRA `(.L_x_108) ;  /* 0x0000005c00888947 */ /* 0x004fec0003800000 */
.L_x_234:
[----:B------:R-:W2:Y:S01]  /*5de0*/  SYNCS.PHASECHK.TRANS64.TRYWAIT P0, [UR34+0x98], R20 ;  /* 0x00009814ff0075a7 */ /* 0x000ea20008001122 */
[----:B------:R-:W-:Y:S02]  /*5df0*/  R2UR UR5, R35 ;  /* 0x00000000230572ca */ /* 0x000fe400000e0000 */
[----:B------:R-:W-:-:S11]  /*5e00*/  R2UR UR4, R36 ;  /* 0x00000000240472ca */ /* 0x000fd600000e0000 */
[----:B------:R-:W-:Y:S02]  /*5e10*/  UIADD3 UR5, UPT, UPT, UR5, 0x100, URZ ;  /* 0x0000010005057890 */ /* 0x000fe4000fffe0ff */
[----:B------:R-:W-:Y:S01]  /*5e20*/  UIADD3 UR4, UPT, UPT, UR4, 0x200, URZ ;  /* 0x0000020004047890 */ /* 0x000fe2000fffe0ff */
[----:B--2---:R-:W-:Y:S05]  /*5e30*/  @!P0 BRA `(.L_x_109) ;  /* 0x0000005c008c8947 */ /* 0x004fea0003800000 */
.L_x_236:
[----:B------:R-:W-:Y:S02]  /*5e40*/  HFMA2 R10, -RZ, RZ, 0, 1.9073486328125e-06 ;  /* 0x00000020ff0a7431 */ /* 0x000fe400000001ff */
[----:B------:R-:W-:Y:S02]  /*5e50*/  IMAD.MOV.U32 R12, RZ, RZ, 0x20 ;  /* 0x00000020ff0c7424 */ /* 0x000fe400078e00ff */
[----:B------:R-:W-:Y:S02]  /*5e60*/  HFMA2 R6, -RZ, RZ, 0, 1.9073486328125e-06 ;  /* 0x00000020ff067431 */ /* 0x000fe400000001ff */
[----:B-1----:R-:W-:Y:S01]  /*5e70*/  IMAD.MOV.U32 R11, RZ, RZ, 0x20 ;  /* 0x00000020ff0b7424 */ /* 0x002fe200078e00ff */
[----:B------:R-:W-:Y:S01]  /*5e80*/  MOV R8, 0x20 ;  /* 0x0000002000087802 */ /* 0x000fe20000000f00 */
[----:B------:R-:W-:Y:S01]  /*5e90*/  IMAD.MOV.U32 R9, RZ, RZ, 0x20 ;  /* 0x00000020ff097424 */ /* 0x000fe200078e00ff */
[----:B------:R-:W-:Y:S01]  /*5ea0*/  MOV R5, 0x20 ;  /* 0x0000002000057802 */ /* 0x000fe20000000f00 */
[----:B------:R-:W-:Y:S01]  /*5eb0*/  IMAD.MOV.U32 R7, RZ, RZ, 0x20 ;  /* 0x00000020ff077424 */ /* 0x000fe200078e00ff */
        /* <DEDUP_REMOVED lines=18> */
.L_x_110:
[----:B------:R-:W-:Y:S01]  /*5fe0*/  UISETP.NE.AND UP0, UPT, UR40, -0x10, UPT ;  /* 0xfffffff02800788c */ /* 0x000fe2000bf05270 */
[----:B-1----:R-:W-:Y:S01]  /*5ff0*/  R2UR UR48, R12 ;  /* 0x000000000c3072ca */ /* 0x002fe200000e0000 */
[----:B------:R-:W-:Y:S01]  /*6000*/  UIADD3 UR32, UPT, UPT, UR5, -0x100, URZ ;  /* 0xffffff0005207890 */ /* 0x000fe2000fffe0ff */
[----:B------:R-:W-:Y:S01]  /*6010*/  R2UR UR47, R11 ;  /* 0x000000000b2f72ca */ /* 0x000fe200000e0000 */
        /* <DEDUP_REMOVED lines=12> */
[----:B------:R-:W-:Y:S02]  /*60e0*/  UIADD3 UR18, UPT, UPT, UR4, -0x80, URZ ;  /* 0xffffff8004127890 */ /* 0x000fe4000fffe0ff */
[----:B------:R-:W-:Y:S02]  /*60f0*/  UIADD3 UR16, UPT, UPT, UR5, 0x40, URZ ;  /* 0x0000004005107890 */ /* 0x000fe4000fffe0ff */
[----:B------:R-:W-:Y:S02]  /*6100*/  UIADD3 UR14, UPT, UPT, UR4, 0x80, URZ ;  /* 0x00000080040e7890 */ /* 0x000fe4000fffe0ff */
[----:B------:R-:W-:Y:S02]  /*6110*/  UIADD3 UR12, UPT, UPT, UR5, 0x80, URZ ;  /* 0x00000080050c7890 */ /* 0x000fe4000fffe0ff */
[----:B------:R-:W-:Y:S02]  /*6120*/  UIADD3 UR10, UPT, UPT, UR4, 0x100, URZ ;  /* 0x00000100040a7890 */ /* 0x000fe4000fffe0ff */
[----:B------:R-:W-:Y:S02]  /*6130*/  UIADD3 UR8, UPT, UPT, UR5, 0xc0, URZ ;  /* 0x000000c005087890 */ /* 0x000fe4000fffe0ff */
[----:B------:R-:W-:Y:S02]  /*6140*/  UIADD3 UR6, UPT, UPT, UR4, 0x180, URZ ;  /* 0x0000018004067890 */ /* 0x000fe4000fffe0ff */
        /* <DEDUP_REMOVED lines=10> */
[----:B------:R-:W-:Y:S01]  /*61f0*/  UMOV UR23, 0x40004040 ;  /* 0x4000404000177882 */ /* 0x000fe20000000000 */
[----:B------:R-:W-:Y:S01]  /*6200*/  UMOV UR21, 0x80004020 ;  /* 0x8000402000157882 */ /* 0x000fe20000000000 */
[----:B------:R1:W-:Y:S01]  /*6210*/  UTCHMMA.2CTA gdesc[UR22], gdesc[UR24], tmem[UR46], tmem[UR60], idesc[UR61], UPT ;  /* 0x00ff3c18160075ea */ /* 0x0003e2000ba0002e */
[----:B------:R-:W-:Y:S01]  /*6220*/  UMOV UR19, 0x40004040 ;  /* 0x4000404000137882 */ /* 0x000fe20000000000 */
[----:B------:R-:W-:Y:S01]  /*6230*/  UMOV UR38, UR5 ;  /* 0x0000000500267c82 */ /* 0x000fe20008000000 */
[----:B------:R-:W-:Y:S01]  /*6240*/  UIADD3 UR5, UPT, UPT, UR5, 0x200, URZ ;  /* 0x0000020005057890 */ /* 0x000fe2000fffe0ff */
[----:B------:R1:W-:Y:S01]  /*6250*/  UTCHMMA.2CTA gdesc[UR18], gdesc[UR20], tmem[UR45], tmem[UR58], idesc[UR59], UPT ;  /* 0x00ff3a14120075ea */ /* 0x0003e2000ba0002d */
[----:B------:R-:W-:Y:S01]  /*6260*/  UMOV UR39, 0x80004020 ;  /* 0x8000402000277882 */ /* 0x000fe20000000000 */
[----:B------:R-:W-:Y:S01]  /*6270*/  UMOV UR36, UR4 ;  /* 0x0000000400247c82 */ /* 0x000fe20008000000 */
[----:B------:R-:W-:Y:S01]  /*6280*/  UIADD3 UR4, UPT, UPT, UR4, 0x400, URZ ;  /* 0x0000040004047890 */ /* 0x000fe2000fffe0ff */
[----:B------:R-:W-:Y:S01]  /*6290*/  UMOV UR37, 0x40004040 ;  /* 0x4000404000257882 */ /* 0x000fe20000000000 */
[----:B------:R-:W-:Y:S01]  /*62a0*/  UMOV UR17, 0x80004020 ;  /* 0x8000402000117882 */ /* 0x000fe20000000000 */
[----:B------:R1:W-:Y:S01]  /*62b0*/  UTCHMMA.2CTA gdesc[UR36], gdesc[UR38], tmem[UR44], tmem[UR56], idesc[UR57], UPT ;  /* 0x00ff3826240075ea */ /* 0x0003e2000ba0002c */
[----:B------:R-:W-:Y:S01]  /*62c0*/  UMOV UR15, 0x40004040 ;  /* 0x40004040000f7882 */ /* 0x000fe20000000000 */
[----:B------:R-:W-:Y:S01]  /*62d0*/  UMOV UR13, 0x80004020 ;  /* 0x80004020000d7882 */ /* 0x000fe20000000000 */
[----:B------:R1:W-:Y:S01]  /*62e0*/  UTCHMMA.2CTA gdesc[UR14], gdesc[UR16], tmem[UR43], tmem[UR54], idesc[UR55], UPT ;  /* 0x00ff36100e0075ea */ /* 0x0003e2000ba0002b */
[----:B------:R-:W-:Y:S01]  /*62f0*/  UMOV UR11, 0x40004040 ;  /* 0x40004040000b7882 */ /* 0x000fe20000000000 */
[----:B------:R-:W-:Y:S01]  /*6300*/  UMOV UR9, 0x80004020 ;  /* 0x8000402000097882 */ /* 0x000fe20000000000 */
[----:B------:R-:W-:Y:S01]  /*6310*/  UMOV UR7, 0x40004040 ;  /* 0x4000404000077882 */ /* 0x000fe20000000000 */
[----:B------:R1:W-:Y:S01]  /*6320*/  UTCHMMA.2CTA gdesc[UR10], gdesc[UR12], tmem[UR42], tmem[UR52], idesc[UR53], UPT ;  /* 0x00ff340c0a0075ea */ /* 0x0003e2000ba0002a */
[----:B------:R1:W-:Y:S01]  /*6330*/  UTCHMMA.2CTA gdesc[UR6], gdesc[UR8], tmem[UR41], tmem[UR50], idesc[UR51], UPT ;  /* 0x00ff3208060075ea */ /* 0x0003e2000ba00029 */
[----:B------:R-:W-:Y:S05]  /*6340*/  BRA.U UP0, `(.L_x_110) ;  /* 0xfffffffd00247547 */ /* 0x000fea000b83ffff */
[----:B------:R-:W-:Y:S01]  /*6350*/  R2UR UR4, R3 ;  /* 0x00000000030472ca */ /* 0x000fe200000e0000 */
[----:B-1----:R-:W-:Y:S02]  /*6360*/  UIADD3 UR6, UPT, UPT, UR34, 0x90, URZ ;  /* 0x0000009022067890 */ /* 0x002fe4000fffe0ff */
[----:B------:R-:W-:Y:S02]  /*6370*/  UIADD3 UR5, UPT, UPT, UR34, 0x68, URZ ;  /* 0x0000006822057890 */ /* 0x000fe4000fffe0ff */
[----:B------:R-:W-:Y:S01]  /*6380*/  UIADD3 UR7, UPT, UPT, UR34, 0x108, URZ ;  /* 0x0000010822077890 */ /* 0x000fe2000fffe0ff */
[----:B------:R-:W-:-:S04]  /*6390*/  UMOV UR8, 0x3 ;  /* 0x0000000300087882 */ /* 0x000fc80000000000 */
[----:B------:R2:W-:Y:S02]  /*63a0*/  UTCBAR.2CTA.MULTICAST [UR6], URZ, UR8 ;  /* 0x000000ff060073e9 */ /* 0x0005e40008200808 */
[----:B------:R2:W-:Y:S01]  /*63b0*/  UTCBAR.2CTA.MULTICAST [UR5], URZ, UR8 ;  /* 0x000000ff050073e9 */ /* 0x0005e20008200808 */
[----:B------:R-:W-:-:S09]  /*63c0*/  ULOP3.LUT UR4, UR4, 0xffff, URZ, 0xc0, !UPT ;  /* 0x0000ffff04047892 */ /* 0x000fd2000f8ec0ff */
[----:B------:R2:W-:Y:S01]  /*63d0*/  UTCBAR.2CTA.MULTICAST [UR7], URZ, UR4 ;  /* 0x000000ff070073e9 */ /* 0x0005e20008200804 */
[----:B------:R-:W-:Y:S02]  /*63e0*/  NOP ;  /* 0x0000000000007918 */ /* 0x000fe40000000000 */
.L_x_85:
[----:B--2---:R-:W2:Y:S01]  /*63f0*/  S2UR UR5, SR_CgaCtaId ;  /* 0x00000000000579c3 */ /* 0x004ea20000008800 */
[----:B------:R-:W-:Y:S01]  /*6400*/  ELECT P0, URZ, PT ;  /* 0x0000000000ff782f */ /* 0x000fe20003800000 */
[----:B------:R-:W-:Y:S01]  /*6410*/  IMAD.MOV.U32 R5, RZ, RZ, 0x1 ;  /* 0x00000001ff057424 */ /* 0x000fe200078e00ff */
[----:B------:R-:W-:-:S05]  /*6420*/  UIADD3 UR4, UPT, UPT, UR34, 0xe8, URZ ;  /* 0x000000e822047890 */ /* 0x000fca000fffe0ff */
[----:B------:R-:W-:Y:S01]  /*6430*/  UVIRTCOUNT.DEALLOC.SMPOOL 0x80 ;  /* 0x000000800000784c */ /* 0x000fe20000000000 */
[----:B------:R-:W-:-:S05]  /*6440*/  IMAD.U32 R6, RZ, RZ, UR4 ;  /* 0x00000004ff067e24 */ /* 0x000fca000f8e00ff */
[----:B------:R-:W-:Y:S02]  /*6450*/  @P0 MOV R8, 0x40 ;  /* 0x0000004000080802 */ /* 0x000fe40000000f00 */
[----:B------:R-:W3:Y:S01]  /*6460*/  S2UR UR4, SR_CgaCtaId ;  /* 0x00000000000479c3 */ /* 0x000ee20000008800 */
[----:B------:R-:W-:Y:S01]  /*6470*/  @P0 PRMT R7, R5, 0x7610, R7 ;  /* 0x0000761005070816 */ /* 0x000fe20000000007 */
[----:B--2---:R-:W-:-:S05]  /*6480*/  @P0 IMAD.U32 R13, RZ, RZ, UR5 ;  /* 0x00000005ff0d0e24 */ /* 0x004fca000f8e00ff */
[C---:B------:R-:W-:Y:S02]  /*6490*/  @P0 LEA R3, R13.reuse, R8, 0x18 ;  /* 0x000000080d030211 */ /* 0x040fe400078ec0ff */
[----:B------:R-:W-:-:S03]  /*64a0*/  LOP3.LUT R13, R13, 0x1, RZ, 0x3c, !PT ;  /* 0x000000010d0d7812 */ /* 0x000fc600078e3cff */
[----:B------:R3:W-:Y:S01]  /*64b0*/  @P0 STS.U8 [R3], R7 ;  /* 0x0000000703000388 */ /* 0x0007e20000000000 */
[----:B------:R-:W-:Y:S01]  /*64c0*/  PRMT R6, R13, 0x654, R6 ;  /* 0x000006540d067816 */ /* 0x000fe20000000006 */
[----:B------:R-:W-:Y:S01]  /*64d0*/  BAR.SYNC.DEFER_BLOCKING 0x5, 0x1a0 ;  /* 0x0146800000007b1d */ /* 0x000fe20000010000 */
[----:B---3--:R-:W-:-:S05]  /*64e0*/  IMAD.U32 R3, RZ, RZ, UR4 ;  /* 0x00000004ff037e24 */ /* 0x008fca000f8e00ff */
[----:B------:R2:W-:Y:S01]  /*64f0*/  SYNCS.ARRIVE.TRANS64.RED.ART0 RZ, [R6+URZ], R5 ;  /* 0x0000000506ff79a7 */ /* 0x0005e200085004ff */
[----:B------:R2:W-:Y:S01]  /*6500*/  STL [R1], R3 ;  /* 0x0000000301007387 */ /* 0x0005e20000100800 */
[----:B------:R-:W3:Y:S02]  /*6510*/  SYNCS.PHASECHK.TRANS64.TRYWAIT P0, [UR34+0xe8], RZ ;  /* 0x0000e8ffff0075a7 */ /* 0x000ee40008001122 */
[----:B--23--:R-:W-:Y:S05]  /*6520*/  @!P0 BRA `(.L_x_111) ;  /* 0x0000005400ec8947 */ /* 0x00cfea0003800000 */
.L_x_238:
[----:B------:R-:W3:Y:S01]  /*6530*/  LDL R6, [R1] ;  /* 0x0000000001067983 */ /* 0x000ee20000100800 */
[----:B------:R-:W-:Y:S01]  /*6540*/  NOP ;  /* 0x0000000000007918 */ /* 0x000fe20000000000 */
[----:B--2---:R-:W-:Y:S02]  /*6550*/  MOV R3, 0x50 ;  /* 0x0000005000037802 */ /* 0x004fe40000000f00 */
[----:B-1----:R-:W-:-:S04]  /*6560*/  LOP3.LUT R4, R4, 0xffff, RZ, 0xc0, !PT ;  /* 0x0000ffff04047812 */ /* 0x002fc800078ec0ff */
[----:B------:R-:W-:Y:S01]  /*6570*/  SHF.R.U32.HI R7, RZ, 0x5, R4 ;  /* 0x00000005ff077819 */ /* 0x000fe20000011604 */
[----:B------:R-:W-:-:S04]  /*6580*/  IMAD.MOV.U32 R4, RZ, RZ, 0xffff ;  /* 0x0000ffffff047424 */ /* 0x000fc800078e00ff */
[----:B------:R-:W-:Y:S01]  /*6590*/  VIADD R8, R7, 0x10 ;  /* 0x0000001007087836 */ /* 0x000fe20000000000 */
[----:B------:R-:W-:-:S04]  /*65a0*/  SHF.L.U32 R7, R4, R7, RZ ;  /* 0x0000000704077219 */ /* 0x000fc800000006ff */
[----:B------:R-:W-:-:S04]  /*65b0*/  SHF.L.U32 R8, R5, R8, RZ ;  /* 0x0000000805087219 */ /* 0x000fc800000006ff */
[----:B------:R-:W-:-:S04]  /*65c0*/  LOP3.LUT R7, R8, R7, RZ, 0xfc, !PT ;  /* 0x0000000708077212 */ /* 0x000fc800078efcff */
[----:B------:R-:W-:Y:S02]  /*65d0*/  LOP3.LUT R5, R7, 0xffff, RZ, 0xc0, !PT ;  /* 0x0000ffff07057812 */ /* 0x000fe400078ec0ff */
[----:B---3--:R-:W-:-:S05]  /*65e0*/  LEA R3, R6, R3, 0x18 ;  /* 0x0000000306037211 */ /* 0x008fca00078ec0ff */
[----:B------:R-:W1:Y:S02]  /*65f0*/  LDS R6, [R3] ;  /* 0x0000000003067984 */ /* 0x000e640000000800 */
[----:B-1----:R-:W-:-:S04]  /*6600*/  LOP3.LUT R4, R7, 0xffff, R6, 0x80, !PT ;  /* 0x0000ffff07047812 */ /* 0x002fc800078e8006 */
[----:B------:R-:W-:-:S13]  /*6610*/  ISETP.NE.AND P0, PT, R4, R5, PT ;  /* 0x000000050400720c */ /* 0x000fda0003f05270 */
[----:B------:R-:W-:Y:S05]  /*6620*/  @P0 BRA `(.L_x_112) ;  /* 0x0000000000500947 */ /* 0x000fea0003800000 */
[----:B------:R-:W-:Y:S02]  /*6630*/  SHF.R.U32.HI R4, RZ, 0x10, R6 ;  /* 0x00000010ff047819 */ /* 0x000fe40000011606 */
[----:B------:R-:W-:-:S04]  /*6640*/  SHF.R.U32.HI R5, RZ, 0x10, R7 ;  /* 0x00000010ff057819 */ /* 0x000fc80000011607 */
[----:B------:R-:W-:-:S04]  /*6650*/  LOP3.LUT R4, R4, R5, RZ, 0xc0, !PT ;  /* 0x0000000504047212 */ /* 0x000fc800078ec0ff */
[----:B------:R-:W-:-:S13]  /*6660*/  ISETP.NE.AND P0, PT, R4, R5, PT ;  /* 0x000000050400720c */ /* 0x000fda0003f05270 */
[----:B------:R-:W-:Y:S05]  /*6670*/  @P0 BRA `(.L_x_113) ;  /* 0x0000000000300947 */ /* 0x000fea0003800000 */
[----:B------:R-:W-:Y:S01]  /*6680*/  R2UR UR4, R7 ;  /* 0x00000000070472ca */ /* 0x000fe200000e0000 */
[----:B------:R-:W1:-:S12]  /*6690*/  S2R R5, SR_LANEID ;  /* 0x0000000000057919 */ /* 0x000e580000000000 */
[----:B------:R-:W-:-:S03]  /*66a0*/  ULOP3.LUT UR5, URZ, UR4, URZ, 0x33, !UPT ;  /* 0x00000004ff057292 */ /* 0x000fc6000f8e33ff */
[----:B------:R-:W-:Y:S02]  /*66b0*/  VOTEU.ANY UR4, UPT, PT ;  /* 0x0000000000047886 */ /* 0x000fe400038e0100 */
[----:B------:R-:W-:Y:S01]  /*66c0*/  UFLO.U32 UR4, UR4 ;  /* 0x00000004000472bd */ /* 0x000fe200080e0000 */
[----:B------:R-:W-:-:S04]  /*66d0*/  IMAD.U32 R4, RZ, RZ, UR5 ;  /* 0x00000005ff047e24 */ /* 0x000fc8000f8e00ff */
[----:B------:R-:W2:Y:S02]  /*66e0*/  REDUX UR6, R4 ;  /* 0x00000000040673c4 */ /* 0x000ea40000000000 */
[----:B------:R3:W-:Y:S01]  /*66f0*/  UTCATOMSWS.AND URZ, UR5 ;  /* 0x0000000500ff79e3 */ /* 0x0007e20008000000 */
[----:B-1----:R-:W-:Y:S01]  /*6700*/  ISETP.EQ.U32.AND P0, PT, R5, UR4, PT ;  /* 0x0000000405007c0c */ /* 0x002fe2000bf02070 */
[----:B--2---:R-:W-:-:S12]  /*6710*/  IMAD.U32 R6, RZ, RZ, UR6 ;  /* 0x00000006ff067e24 */ /* 0x004fd8000f8e00ff */
[----:B------:R3:W-:Y:S01]  /*6720*/  @P0 ATOMS.AND RZ, [R3], R6 ;  /* 0x0000000603ff038c */ /* 0x0007e20002800000 */
[----:B------:R-:W-:Y:S05]  /*6730*/  BRA `(.L_x_114) ;  /* 0x0000000000147947 */ /* 0x000fea0003800000 */
.L_x_113:
[----:B------:R-:W-:Y:S02]  /*6740*/  MOV R4, 0x6760 ;  /* 0x0000676000047802 */ /* 0x000fe40000000f00 */
[----:B------:R-:W-:Y:S05]  /*6750*/  CALL.REL.NOINC `($__internal_0_$__cuda_sm10x_tcgen05_guardrail_trap_col_being_dealloced_not_returned_by_alloc) ;  /* 0x0000005800647944 */ /* 0x000fea0003c00000 */
[----:B------:R-:W-:Y:S05]  /*6760*/  BRA `(.L_x_114) ;  /* 0x0000000000087947 */ /* 0x000fea0003800000 */
.L_x_112:
[----:B------:R-:W-:Y:S02]  /*6770*/  MOV R4, 0x6790 ;  /* 0x0000679000047802 */ /* 0x000fe40000000f00 */
[----:B------:R-:W-:Y:S05]  /*6780*/  CALL.REL.NOINC `($__internal_2_$__cuda_sm10x_tcgen05_guardrail_trap_unallocated_columns_being_dealloced) ;  /* 0x0000005800747944 */ /* 0x000fea0003c00000 */
.L_x_114:
[----:B------:R-:W-:Y:S01]  /*6790*/  ELECT P0, URZ, PT ;  /* 0x0000000000ff782f */ /* 0x000fe20003800000 */
[----:B------:R-:W-:Y:S01]  /*67a0*/  NOP ;  /* 0x0000000000007918 */ /* 0x000fe20000000000 */
[----:B------:R-:W-:Y:S11]  /*67b0*/  BSSY.RECONVERGENT B0, `(.L_x_74) ;  /* 0x0000009000007945 */ /* 0x000ff60003800200 */
[----:B------:R-:W-:Y:S05]  /*67c0*/  @!P0 BRA `(.L_x_115) ;  /* 0x00000000001c8947 */ /* 0x000fea0003800000 */
[----:B------:R-:W-:Y:S02]  /*67d0*/  UMOV UR4, 0x20 ;  /* 0x0000002000047882 */ /* 0x000fe40000000000 */
[----:B------:R-:W-:-:S04]  /*67e0*/  UIADD3 UR4, UPT, UPT, -UR4, 0x100000, URZ ;  /* 0x0010000004047890 */ /* 0x000fc8000fffe1ff */
[----:B---3--:R-:W-:Y:S02]  /*67f0*/  USHF.L.U32 UR5, UR4, 0xb, URZ ;  /* 0x0000000b04057899 */ /* 0x008fe400080006ff */
[----:B------:R-:W-:Y:S01]  /*6800*/  USHF.L.U32 UR4, UR4, 0x1, URZ ;  /* 0x0000000104047899 */ /* 0x000fe200080006ff */
[----:B------:R-:W1:Y:S11]  /*6810*/  FENCE.VIEW.ASYNC.S ;  /* 0x00000000000073c6 */ /* 0x000e760000000000 */
[----:B-1----:R1:W2:Y:S01]  /*6820*/  SYNCS.EXCH.64 URZ, [UR34+0xe8], UR4 ;  /* 0x0000e80422ff75b2 */ /* 0x0022a20008000100 */
[----:B------:R-:W-:Y:S01]  /*6830*/  NOP ;  /* 0x0000000000007918 */ /* 0x000fe20000000000 */
.L_x_115:
[----:B-1-3--:R-:W-:Y:S05]  /*6840*/  BSYNC.RECONVERGENT B0 ;  /* 0x0000000000007941 */ /* 0x00afea0003800200 */
.L_x_74:
[----:B------:R-:W-:Y:S01]  /*6850*/  R2UR UR4, R0 ;  /* 0x00000000000472ca */ /* 0x000fe200000e0000 */
[----:B------:R-:W-:-:S12]  /*6860*/  NOP ;  /* 0x0000000000007918 */ /* 0x000fd80000000000 */
[----:B------:R-:W-:-:S04]  /*6870*/  UIADD3 UR4, UPT, UPT, UR4, -0x4, URZ ;  /* 0xfffffffc04047890 */ /* 0x000fc8000fffe0ff */
[----:B------:R-:W-:-:S09]  /*6880*/  UISETP.GT.U32.AND UP0, UPT, UR4, 0x7, UPT ;  /* 0x000000070400788c */ /* 0x000fd2000bf04070 */
[----:B------:R-:W-:Y:S05]  /*6890*/  BRA.U UP0, `(.L_x_116) ;  /* 0x0000003100647547 */ /* 0x000fea000b800000 */
[----:B------:R-:W-:Y:S01]  /*68a0*/  NOP ;  /* 0x0000000000007918 */ /* 0x000fe20000000000 */
.L_x_117:
[----:B------:R-:W-:Y:S05]  /*68b0*/  WARPSYNC.ALL ;  /* 0x0000000000007948 */ /* 0x000fea0003800000 */
[----:B------:R-:W-:-:S04]  /*68c0*/  NOP ;  /* 0x0000000000007918 */ /* 0x000fc80000000000 */
[----:B------:R-:W5:Y:S02]  /*68d0*/  USETMAXREG.TRY_ALLOC.CTAPOOL UP0, 0x88 ;  /* 0x00000088000079c8 */ /* 0x000f640008000600 */
[----:B-----5:R-:W-:-:S13]  /*68e0*/  PLOP3.LUT P0, PT, PT, PT, UP0, 0x80, 0x8 ;  /* 0x000000000008781c */ /* 0x020fda0003f0f008 */
[----:B------:R-:W-:Y:S05]  /*68f0*/  @!P0 BRA `(.L_x_117) ;  /* 0xfffffffc00ec8947 */ /* 0x000fea000383ffff */
[----:B------:R-:W-:Y:S05]  /*6900*/  WARPSYNC.ALL ;  /* 0x0000000000007948 */ /* 0x000fea0003800000 */
[----:B------:R-:W-:Y:S01]  /*6910*/  NOP ;  /* 0x0000000000007918 */ /* 0x000fe20000000000 */
[----:B------:R-:W5:Y:S02]  /*6920*/  LDCU UR5, c[0x0][0x380] ;  /* 0x00007000ff0577ac */ /* 0x000f640008000800 */
[----:B-----5:R-:W-:Y:S02]  /*6930*/  UIADD3 UR4, UPT, UPT, -UR5, URZ, URZ ;  /* 0x000000ff05047290 */ /* 0x020fe4000fffe1ff */
[----:B------:R-:W-:-:S02]  /*6940*/  UIADD3 UR7, UPT, UPT, UR5, -0x1, URZ ;  /* 0xffffffff05077890 */ /* 0x000fc4000fffe0ff */
[----:B------:R-:W-:Y:S02]  /*6950*/  USHF.R.S32.HI UR4, URZ, 0x1f, UR4 ;  /* 0x0000001fff047899 */ /* 0x000fe40008011404 */
[----:B------:R-:W-:Y:S02]  /*6960*/  USHF.R.S32.HI UR6, URZ, 0x1f, UR7 ;  /* 0x0000001fff067899 */ /* 0x000fe40008011407 */
[----:B------:R-:W-:Y:S02]  /*6970*/  ULEA.HI UR4, UR4, -UR5, URZ, 0x7 ;  /* 0x8000000504047291 */ /* 0x000fe4000f8f38ff */
[----:B------:R-:W-:Y:S02]  /*6980*/  UISETP.GT.AND UP0, UPT, UR5, URZ, UPT ;  /* 0x000000ff0500728c */ /* 0x000fe4000bf04270 */
[----:B------:R-:W-:Y:S02]  /*6990*/  ULEA.HI UR6, UR6, UR7, URZ, 0x7 ;  /* 0x0000000706067291 */ /* 0x000fe4000f8f38ff */
[----:B------:R-:W-:-:S02]  /*69a0*/  USHF.R.S32.HI UR5, URZ, 0x7, UR4 ;  /* 0x00000007ff057899 */ /* 0x000fc40008011404 */
[----:B------:R-:W-:Y:S02]  /*69b0*/  ULEA.HI.SX32 UR4, UR6, 0x1, 0x19 ;  /* 0x0000000106047891 */ /* 0x000fe4000f8fcaff */
[----:B------:R-:W-:-:S07]  /*69c0*/  UIADD3 UR5, UPT, UPT, -UR5, URZ, URZ ;  /* 0x000000ff05057290 */ /* 0x000fce000fffe1ff */
[----:B------:R-:W-:Y:S02]  /*69d0*/  @!UP0 UMOV UR4, UR5 ;  /* 0x0000000500048c82 */ /* 0x000fe40008000000 */
[----:B------:R-:W-:Y:S01]  /*69e0*/  UISETP.GE.AND UP0, UPT, UR4, 0x1, UPT ;  /* 0x000000010400788c */ /* 0x000fe2000bf06270 */
[----:B--2---:R-:W-:Y:S08]  /*69f0*/  BAR.SYNC.DEFER_BLOCKING 0x5, 0x1a0 ;  /* 0x0146800000007b1d */ /* 0x004ff00000010000 */
[----:B------:R-:W-:Y:S05]  /*6a00*/  BRA.U !UP0, `(.L_x_118) ;  /* 0x0000002508447547 */ /* 0x000fea000b800000 */
[----:B-1-3--:R-:W2:Y:S01]  /*6a10*/  LDL.LU R5, [R1] ;  /* 0x0000000001057983 */ /* 0x00aea20000300800 */
[----:B------:R-:W1:Y:S01]  /*6a20*/  S2UR UR7, SR_CgaCtaId ;  /* 0x00000000000779c3 */ /* 0x000e620000008800 */
[----:B------:R-:W-:Y:S01]  /*6a30*/  UMOV UR9, 0x400 ;  /* 0x0000040000097882 */ /* 0x000fe20000000000 */
[----:B------:R-:W-:Y:S01]  /*6a40*/  UIADD3 UR15, UPT, UPT, -UR4, URZ, URZ ;  /* 0x000000ff040f7290 */ /* 0x000fe2000fffe1ff */
[----:B------:R-:W3:Y:S01]  /*6a50*/  S2R R3, SR_TID.X ;  /* 0x0000000000037919 */ /* 0x000ee20000002100 */
[----:B------:R-:W-:Y:S01]  /*6a60*/  R2UR UR10, R2 ;  /* 0x00000000020a72ca */ /* 0x000fe200000e0000 */
[----:B------:R-:W-:Y:S01]  /*6a70*/  UMOV UR21, 0x400 ;  /* 0x0000040000157882 */ /* 0x000fe20000000000 */
[----:B------:R-:W4:Y:S02]  /*6a80*/  LDCU UR25, c[0x0][0x398] ;  /* 0x00007300ff1977ac */ /* 0x000f240008000800 */
[----:B----4-:R-:W4:Y:S01]  /*6a90*/  S2R R4, SR_TID.X ;  /* 0x0000000000047919 */ /* 0x010f220000002100 */
[----:B------:R-:W5:Y:S01]  /*6aa0*/  S2UR UR20, SR_CgaCtaId ;  /* 0x00000000001479c3 */ /* 0x000f620000008800 */
[----:B------:R-:W2:Y:S01]  /*6ab0*/  LDCU UR11, c[0x0][0x994] ;  /* 0x00013280ff0b77ac */ /* 0x000ea20008000800 */
[----:B------:R-:W-:Y:S01]  /*6ac0*/  UMOV UR13, URZ ;  /* 0x000000ff000d7c82 */ /* 0x000fe20008000000 */
[----:B------:R-:W-:Y:S01]  /*6ad0*/  UMOV UR18, URZ ;  /* 0x000000ff00127c82 */ /* 0x000fe20008000000 */
[----:B------:R-:W-:Y:S01]  /*6ae0*/  UMOV UR12, URZ ;  /* 0x000000ff000c7c82 */ /* 0x000fe20008000000 */
[----:B------:R-:W-:Y:S01]  /*6af0*/  UMOV UR14, URZ ;  /* 0x000000ff000e7c82 */ /* 0x000fe20008000000 */
[----:B-1----:R-:W-:-:S04]  /*6b00*/  ULEA UR4, UR7, UR9, 0x18 ;  /* 0x0000000907047291 */ /* 0x002fc8000f8ec0ff */
[----:B------:R-:W-:Y:S02]  /*6b10*/  UIADD3 UR19, UPT, UPT, UR4, 0x60, URZ ;  /* 0x0000006004137890 */ /* 0x000fe4000fffe0ff */
[----:B------:R-:W-:Y:S02]  /*6b20*/  UIADD3 UR23, UPT, UPT, UR4, 0x48, URZ ;  /* 0x0000004804177890 */ /* 0x000fe4000fffe0ff */
[----:B------:R-:W-:Y:S02]  /*6b30*/  UIADD3 UR22, UPT, UPT, UR4, 0x58, URZ ;  /* 0x0000005804167890 */ /* 0x000fe4000fffe0ff */
[----:B------:R-:W-:Y:S02]  /*6b40*/  UPRMT UR19, UR10, 0x654, UR19 ;  /* 0x000006540a137896 */ /* 0x000fe40008000013 */
[----:B------:R-:W-:Y:S02]  /*6b50*/  UPRMT UR23, UR10, 0x654, UR23 ;  /* 0x000006540a177896 */ /* 0x000fe40008000017 */
[----:B------:R-:W-:Y:S01]  /*6b60*/  UPRMT UR22, UR10, 0x654, UR22 ;  /* 0x000006540a167896 */ /* 0x000fe20008000016 */
[----:B----4-:R-:W-:Y:S01]  /*6b70*/  LOP3.LUT R116, R4, 0x80, RZ, 0xc0, !PT ;  /* 0x0000008004747812 */ /* 0x010fe200078ec0ff */
[----:B-----5:R-:W-:-:S02]  /*6b80*/  ULEA UR21, UR20, UR21, 0x18 ;  /* 0x0000001514157291 */ /* 0x020fc4000f8ec0ff */
[----:B------:R-:W-:Y:S02]  /*6b90*/  UISETP.NE.AND UP2, UPT, UR20, 0x1, UPT ;  /* 0x000000011400788c */ /* 0x000fe4000bf45270 */
[----:B------:R-:W-:Y:S02]  /*6ba0*/  ULOP3.LUT UR24, UR20, 0x1, URZ, 0x3c, !UPT ;  /* 0x0000000114187892 */ /* 0x000fe4000f8e3cff */
[----:B------:R-:W-:Y:S01]  /*6bb0*/  UISETP.NE.AND UP1, UPT, UR20, URZ, UPT ;  /* 0x000000ff1400728c */ /* 0x000fe2000bf25270 */
[----:B------:R-:W-:Y:S01]  /*6bc0*/  UMOV UR10, 0x1 ;  /* 0x00000001000a7882 */ /* 0x000fe20000000000 */
[----:B--2---:R-:W-:Y:S02]  /*6bd0*/  R2UR UR5, R5 ;  /* 0x00000000050572ca */ /* 0x004fe400000e0000 */
[----:B---3--:R-:W-:-:S04]  /*6be0*/  LOP3.LUT R5, R3, 0x80, RZ, 0xc0, !PT ;  /* 0x0000008003057812 */ /* 0x008fc800078ec0ff */
[----:B------:R-:W-:Y:S01]  /*6bf0*/  R2UR UR8, R5 ;  /* 0x00000000050872ca */ /* 0x000fe200000e0000 */
[----:B------:R-:W-:-:S05]  /*6c00*/  IMAD.U32 R5, R4, 0x10000, RZ ;  /* 0x0001000004057824 */ /* 0x000fca00078e00ff */
[----:B------:R-:W-:Y:S01]  /*6c10*/  LOP3.LUT R5, R5, 0x600000, RZ, 0xc0, !PT ;  /* 0x0060000005057812 */ /* 0x000fe200078ec0ff */
[----:B------:R-:W-:Y:S02]  /*6c20*/  ULOP3.LUT UR6, UR5, 0x1, URZ, 0x3c, !UPT ;  /* 0x0000000105067892 */ /* 0x000fe4000f8e3cff */
[----:B------:R-:W-:Y:S01]  /*6c30*/  UIADD3 UR5, UPT, UPT, UR4, 0x118, URZ ;  /* 0x0000011804057890 */ /* 0x000fe2000fffe0ff */
[----:B------:R-:W-:-:S03]  /*6c40*/  LEA.HI R116, R116, R5, RZ, 0x1e ;  /* 0x0000000574747211 */ /* 0x000fc600078ff0ff */
[----:B------:R-:W-:Y:S02]  /*6c50*/  UPRMT UR5, UR6, 0x654, UR5 ;  /* 0x0000065406057896 */ /* 0x000fe40008000005 */
[----:B------:R-:W-:-:S04]  /*6c60*/  USHF.R.U32.HI UR16, URZ, 0x7, UR8 ;  /* 0x00000007ff107899 */ /* 0x000fc80008011608 */
[----:B------:R-:W-:Y:S01]  /*6c70*/  IMAD.U32 R117, RZ, RZ, UR5 ;  /* 0x00000005ff757e24 */ /* 0x000fe2000f8e00ff */
[----:B------:R-:W-:-:S12]  /*6c80*/  USHF.L.U32 UR17, UR16, 0x5, URZ ;  /* 0x0000000510117899 */ /* 0x000fd800080006ff */
.L_x_130:
[----:B------:R-:W-:Y:S02]  /*6c90*/  USHF.L.U32 UR6, UR12, 0x1f, URZ ;  /* 0x0000001f0c067899 */ /* 0x000fe400080006ff */
[----:B------:R-:W-:-:S04]  /*6ca0*/  USHF.L.U32 UR5, UR18, 0x1f, URZ ;  /* 0x0000001f12057899 */ /* 0x000fc800080006ff */
[----:B---3--:R-:W-:Y:S02]  /*6cb0*/  MOV R5, UR6 ;  /* 0x0000000600057c02 */ /* 0x008fe40008000f00 */
[----:B------:R-:W-:Y:S02]  /*6cc0*/  MOV R4, UR5 ;  /* 0x0000000500047c02 */ /* 0x000fe40008000f00 */
[----:B-1----:R-:W1:Y:S02]  /*6cd0*/  SYNCS.PHASECHK.TRANS64.TRYWAIT P0, [UR4+0x20], R5 ;  /* 0x00002005ff0075a7 */ /* 0x002e640008001104 */
[----:B-1----:R-:W-:Y:S05]  /*6ce0*/  @!P0 BRA `(.L_x_119) ;  /* 0x0000005000148947 */ /* 0x002fea0003800000 */
.L_x_240:
[----:B------:R-:W2:Y:S01]  /*6cf0*/  SYNCS.PHASECHK.TRANS64.TRYWAIT P0, [UR4+0x40], R4 ;  /* 0x00004004ff0075a7 */ /* 0x000ea20008001104 */
[----:B------:R-:W3:Y:S02]  /*6d00*/  S2R R92, SR_CTAID.X ;  /* 0x00000000005c7919 */ /* 0x000ee40000002500 */
[----:B--23--:R-:W-:Y:S05]  /*6d10*/  @!P0 BRA `(.L_x_120) ;  /* 0x0000005000288947 */ /* 0x00cfea0003800000 */
.L_x_242:
[C---:B------:R-:W-:Y:S01]  /*6d20*/  R2UR UR7, R116.reuse ;  /* 0x00000000740772ca */ /* 0x040fe200000e0000 */
[----:B------:R-:W-:Y:S01]  /*6d30*/  UISETP.NE.AND UP0, UPT, UR14, URZ, UPT ;  /* 0x000000ff0e00728c */ /* 0x000fe2000bf05270 */
[----:B------:R-:W-:Y:S01]  /*6d40*/  R2UR UR6, R116 ;  /* 0x00000000740672ca */ /* 0x000fe200000e0000 */
[----:B------:R-:W-:Y:S01]  /*6d50*/  IMAD.U32 R88, RZ, RZ, UR8 ;  /* 0x00000008ff587e24 */ /* 0x000fe2000f8e00ff */
[----:B------:R-:W-:-:S09]  /*6d60*/  UMOV UR4, UR21 ;  /* 0x0000001500047c82 */ /* 0x000fd20008000000 */
[----:B------:R-:W2:Y:S02]  /*6d70*/  LDTM.x32 R36, tmem[UR7] ;  /* 0x00000007002479ee */ /* 0x000ea400082c0000 */
[----:B-1----:R-:W1:Y:S01]  /*6d80*/  LDTM.x32 R4, tmem[UR6+0x40] ;  /* 0x00004006000479ee */ /* 0x002e6200082c0000 */
[----:B------:R-:W-:Y:S05]  /*6d90*/  BRA.U !UP0, `(.L_x_121) ;  /* 0x0000000108147547 */ /* 0x000fea000b800000 */
[----:B------:R-:W-:Y:S01]  /*6da0*/  ELECT P0, URZ, PT ;  /* 0x0000000000ff782f */ /* 0x000fe20003800000 */
[----:B------:R-:W-:Y:S01]  /*6db0*/  NOP ;  /* 0x0000000000007918 */ /* 0x000fe20000000000 */
[----:B------:R-:W-:-:S11]  /*6dc0*/  ULOP3.LUT UR10, UR10, 0x1, URZ, 0x3c, !UPT ;  /* 0x000000010a0a7892 */ /* 0x000fd6000f8e3cff */
[----:B------:R-:W-:-:S04]  /*6dd0*/  @P0 MOV R84, 0x1 ;  /* 0x0000000100540802 */ /* 0x000fc80000000f00 */
[----:B------:R3:W-:Y:S03]  /*6de0*/  @P0 SYNCS.ARRIVE.TRANS64.RED.ART0 RZ, [UR19], R84 ;  /* 0x00000054ffff09a7 */ /* 0x0007e60008500413 */
.L_x_121:
[----:B------:R-:W-:Y:S01]  /*6df0*/  IMAD.SHL.U32 R92, R92, 0x80, RZ ;  /* 0x000000805c5c7824 */ /* 0x000fe200078e00ff */
[C---:B------:R-:W-:Y:S01]  /*6e00*/  LOP3.LUT R85, R3.reuse, 0x7f, RZ, 0xc0, !PT ;  /* 0x0000007f03557812 */ /* 0x040fe200078ec0ff */
[----:B------:R-:W4:Y:S01]  /*6e10*/  LDS.128 R88, [R88+UR4+0x20410] ;  /* 0x0204100458587984 */ /* 0x000f220008000c00 */
[----:B---3--:R-:W-:Y:S01]  /*6e20*/  IMAD.U32 R84, RZ, RZ, UR8 ;  /* 0x00000008ff547e24 */ /* 0x008fe2000f8e00ff */
[----:B------:R-:W-:Y:S01]  /*6e30*/  LOP3.LUT P2, RZ, R3, 0x1f, RZ, 0xc0, !PT ;  /* 0x0000001f03ff7812 */ /* 0x000fe2000784c0ff */
[----:B------:R-:W-:Y:S01]  /*6e40*/  IMAD.U32 R100, RZ, RZ, UR8 ;  /* 0x00000008ff647e24 */ /* 0x000fe2000f8e00ff */
[----:B------:R-:W-:Y:S01]  /*6e50*/  LOP3.LUT R85, R85, 0xffffff00, R92, 0xf8, !PT ;  /* 0xffffff0055557812 */ /* 0x000fe200078ef85c */
[----:B------:R-:W-:-:S03]  /*6e60*/  IMAD.U32 R118, R3, 0x10000, RZ ;  /* 0x0001000003767824 */ /* 0x000fc600078e00ff */
[----:B------:R-:W-:Y:S01]  /*6e70*/  LOP3.LUT R92, R85, 0x80, R92, 0xf8, !PT ;  /* 0x00000080555c7812 */ /* 0x000fe200078ef85c */
[----:B------:R-:W-:Y:S01]  /*6e80*/  LDS.128 R100, [R100+UR4+0x20440] ;  /* 0x0204400464647984 */ /* 0x000fe20008000c00 */
[----:B------:R-:W-:Y:S02]  /*6e90*/  LOP3.LUT R118, R118, 0x600000, RZ, 0xc0, !PT ;  /* 0x0060000076767812 */ /* 0x000fe400078ec0ff */
[----:B------:R-:W-:Y:S01]  /*6ea0*/  IADD3 R92, PT, PT, -R92, UR25, RZ ;  /* 0x000000195c5c7c10 */ /* 0x000fe2000fffe1ff */
[----:B------:R-:W3:Y:S03]  /*6eb0*/  LDS.128 R84, [R84+UR4+0x20400] ;  /* 0x0204000454547984 */ /* 0x000ee60008000c00 */
[----:B------:R-:W-:Y:S01]  /*6ec0*/  ISETP.GE.AND P0, PT, R92, 0x1, PT ;  /* 0x000000015c00780c */ /* 0x000fe20003f06270 */
[----:B------:R-:W-:-:S03]  /*6ed0*/  IMAD.U32 R92, RZ, RZ, UR8 ;  /* 0x00000008ff5c7e24 */ /* 0x000fc6000f8e00ff */
[----:B--2---:R-:W-:Y:S02]  /*6ee0*/  SEL R41, R41, 0xff800000, P0 ;  /* 0xff80000029297807 */ /* 0x004fe40000000000 */
[----:B------:R-:W-:Y:S01]  /*6ef0*/  SEL R40, R40, 0xff800000, P0 ;  /* 0xff80000028287807 */ /* 0x000fe20000000000 */
[----:B------:R-:W2:Y:S01]  /*6f00*/  LDS.128 R92, [R92+UR4+0x20430] ;  /* 0x020430045c5c7984 */ /* 0x000ea20008000c00 */
[----:B------:R-:W-:Y:S02]  /*6f10*/  SEL R42, R42, 0xff800000, P0 ;  /* 0xff8000002a2a7807 */ /* 0x000fe40000000000 */
[----:B------:R-:W-:Y:S02]  /*6f20*/  SEL R43, R43, 0xff800000, P0 ;  /* 0xff8000002b2b7807 */ /* 0x000fe40000000000 */
[----:B------:R-:W-:Y:S02]  /*6f30*/  SEL R37, R37, 0xff800000, P0 ;  /* 0xff80000025257807 */ /* 0x000fe40000000000 */
[----:B------:R-:W-:-:S02]  /*6f40*/  SEL R36, R36, 0xff800000, P0 ;  /* 0xff80000024247807 */ /* 0x000fc40000000000 */
[----:B------:R-:W-:Y:S02]  /*6f50*/  SEL R39, R39, 0xff800000, P0 ;  /* 0xff80000027277807 */ /* 0x000fe40000000000 */
[----:B------:R-:W-:Y:S02]  /*6f60*/  SEL R38, R38, 0xff800000, P0 ;  /* 0xff80000026267807 */ /* 0x000fe40000000000 */
[----:B------:R-:W-:Y:S02]  /*6f70*/  SEL R44, R44, 0xff800000, P0 ;  /* 0xff8000002c2c7807 */ /* 0x000fe40000000000 */
[----:B------:R-:W-:Y:S01]  /*6f80*/  SEL R45, R45, 0xff800000, P0 ;  /* 0xff8000002d2d7807 */ /* 0x000fe20000000000 */
[----:B----4-:R-:W-:Y:S02]  /*6f90*/  FFMA2 R40, R40.F32x2.HI_LO, UR11.F32, -R88.F32x2.HI_LO ;  /* 0x0000000b28287c49 */ /* 0x010fe40009000858 */
[----:B------:R-:W-:Y:S02]  /*6fa0*/  IMAD.U32 R88, RZ, RZ, UR8 ;  /* 0x00000008ff587e24 */ /* 0x000fe4000f8e00ff */
[----:B------:R-:W-:Y:S01]  /*6fb0*/  FFMA2 R42, R42.F32x2.HI_LO, UR11.F32, -R90.F32x2.HI_LO ;  /* 0x0000000b2a2a7c49 */ /* 0x000fe2000900085a */
[----:B------:R-:W-:-:S02]  /*6fc0*/  SEL R46, R46, 0xff800000, P0 ;  /* 0xff8000002e2e7807 */ /* 0x000fc40000000000 */
[----:B------:R-:W-:Y:S01]  /*6fd0*/  SEL R47, R47, 0xff800000, P0 ;  /* 0xff8000002f2f7807 */ /* 0x000fe20000000000 */
[----:B------:R-:W-:Y:S01]  /*6fe0*/  MUFU.EX2 R40, R40 ;  /* 0x0000002800287308 */ /* 0x000fe20000000800 */
[----:B------:R-:W4:Y:S01]  /*6ff0*/  LDS.128 R88, [R88+UR4+0x20420] ;  /* 0x0204200458587984 */ /* 0x000f220008000c00 */
[----:B------:R-:W-:Y:S02]  /*7000*/  SEL R56, R56, 0xff800000, P0 ;  /* 0xff80000038387807 */ /* 0x000fe40000000000 */
[----:B------:R-:W-:Y:S02]  /*7010*/  SEL R57, R57, 0xff800000, P0 ;  /* 0xff80000039397807 */ /* 0x000fe40000000000 */
[----:B------:R-:W-:Y:S01]  /*7020*/  SEL R48, R48, 0xff800000, P0 ;  /* 0xff80000030307807 */ /* 0x000fe20000000000 */
[----:B---3--:R-:W-:Y:S02]  /*7030*/  FFMA2 R36, R36.F32x2.HI_LO, UR11.F32, -R84.F32x2.HI_LO ;  /* 0x0000000b24247c49 */ /* 0x008fe40009000854 */
[----:B------:R-:W-:-:S02]  /*7040*/  IMAD.U32 R84, RZ, RZ, UR8 ;  /* 0x00000008ff547e24 */ /* 0x000fc4000f8e00ff */
[----:B------:R-:W-:Y:S01]  /*7050*/  FFMA2 R38, R38.F32x2.HI_LO, UR11.F32, -R86.F32x2.HI_LO ;  /* 0x0000000b26267c49 */ /* 0x000fe20009000856 */
[----:B------:R-:W-:Y:S01]  /*7060*/  SEL R49, R49, 0xff800000, P0 ;  /* 0xff80000031317807 */ /* 0x000fe20000000000 */
[----:B------:R-:W-:Y:S01]  /*7070*/  MUFU.EX2 R41, R41 ;  /* 0x0000002900297308 */ /* 0x000fe20000000800 */
[----:B------:R-:W-:Y:S01]  /*7080*/  SEL R58, R58, 0xff800000, P0 ;  /* 0xff8000003a3a7807 */ /* 0x000fe20000000000 */
[----:B------:R-:W3:Y:S01]  /*7090*/  LDS.128 R84, [R84+UR4+0x20450] ;  /* 0x0204500454547984 */ /* 0x000ee20008000c00 */
[----:B------:R-:W-:Y:S01]  /*70a0*/  SEL R59, R59, 0xff800000, P0 ;  /* 0xff8000003b3b7807 */ /* 0x000fe20000000000 */
[----:B--2---:R-:W-:Y:S01]  /*70b0*/  FFMA2 R48, R48.F32x2.HI_LO, UR11.F32, -R92.F32x2.HI_LO ;  /* 0x0000000b30307c49 */ /* 0x004fe2000900085c */
[----:B------:R-:W-:-:S03]  /*70c0*/  SEL R52, R52, 0xff800000, P0 ;  /* 0xff80000034347807 */ /* 0x000fc60000000000 */
[----:B------:R-:W-:Y:S01]  /*70d0*/  MUFU.EX2 R42, R42 ;  /* 0x0000002a002a7308 */ /* 0x000fe20000000800 */
[----:B------:R-:W-:Y:S02]  /*70e0*/  SEL R53, R53, 0xff800000, P0 ;  /* 0xff80000035357807 */ /* 0x000fe40000000000 */
[----:B------:R-:W-:Y:S02]  /*70f0*/  SEL R54, R54, 0xff800000, P0 ;  /* 0xff80000036367807 */ /* 0x000fe40000000000 */
[----:B------:R-:W-:Y:S01]  /*7100*/  SEL R55, R55, 0xff800000, P0 ;  /* 0xff80000037377807 */ /* 0x000fe20000000000 */
[----:B------:R-:W-:Y:S02]  /*7110*/  FFMA2 R98, R52.F32x2.HI_LO, UR11.F32, -R100.F32x2.HI_LO ;  /* 0x0000000b34627c49 */ /* 0x000fe40009000864 */
[----:B------:R-:W-:Y:S01]  /*7120*/  IMAD.U32 R52, RZ, RZ, UR8 ;  /* 0x00000008ff347e24 */ /* 0x000fe2000f8e00ff */
[----:B------:R-:W-:Y:S01]  /*7130*/  SEL R64, R64, 0xff800000, P0 ;  /* 0xff80000040407807 */ /* 0x000fe20000000000 */
[----:B------:R-:W-:Y:S01]  /*7140*/  MUFU.EX2 R43, R43 ;  /* 0x0000002b002b7308 */ /* 0x000fe20000000800 */
[----:B------:R-:W-:Y:S01]  /*7150*/  SEL R65, R65, 0xff800000, P0 ;  /* 0xff80000041417807 */ /* 0x000fe20000000000 */
[----:B------:R-:W-:Y:S01]  /*7160*/  FFMA2 R102, R54.F32x2.HI_LO, UR11.F32, -R102.F32x2.HI_LO ;  /* 0x0000000b36667c49 */ /* 0x000fe20009000866 */
[----:B------:R-:W-:-:S02]  /*7170*/  SEL R66, R66, 0xff800000, P0 ;  /* 0xff80000042427807 */ /* 0x000fc40000000000 */
[----:B------:R-:W-:Y:S02]  /*7180*/  SEL R67, R67, 0xff800000, P0 ;  /* 0xff80000043437807 */ /* 0x000fe40000000000 */
[----:B-1----:R-:W-:Y:S01]  /*7190*/  SEL R9, R9, 0xff800000, P0 ;  /* 0xff80000009097807 */ /* 0x002fe20000000000 */
[----:B------:R-:W-:Y:S01]  /*71a0*/  MUFU.EX2 R106, R102 ;  /* 0x00000066006a7308 */ /* 0x000fe20000000800 */
[----:B------:R-:W-:Y:S02]  /*71b0*/  SEL R8, R8, 0xff800000, P0 ;  /* 0xff80000008087807 */ /* 0x000fe40000000000 */
[----:B------:R-:W-:Y:S01]  /*71c0*/  SEL R60, R60, 0xff800000, P0 ;  /* 0xff8000003c3c7807 */ /* 0x000fe20000000000 */
[----:B----4-:R-:W-:Y:S02]  /*71d0*/  FFMA2 R44, R44.F32x2.HI_LO, UR11.F32, -R88.F32x2.HI_LO ;  /* 0x0000000b2c2c7c49 */ /* 0x010fe40009000858 */
[----:B------:R-:W-:Y:S02]  /*71e0*/  IMAD.U32 R88, RZ, RZ, UR8 ;  /* 0x00000008ff587e24 */ /* 0x000fe4000f8e00ff */
[----:B------:R-:W-:Y:S01]  /*71f0*/  FFMA2 R46, R46.F32x2.HI_LO, UR11.F32, -R90.F32x2.HI_LO ;  /* 0x0000000b2e2e7c49 */ /* 0x000fe2000900085a */
[----:B------:R-:W1:Y:S01]  /*7200*/  MUFU.EX2 R107, R103 ;  /* 0x00000067006b7308 */ /* 0x000e620000000800 */
[----:B------:R-:W-:-:S02]  /*7210*/  SEL R61, R61, 0xff800000, P0 ;  /* 0xff8000003d3d7807 */ /* 0x000fc40000000000 */
[----:B------:R-:W-:Y:S01]  /*7220*/  SEL R10, R10, 0xff800000, P0 ;  /* 0xff8000000a0a7807 */ /* 0x000fe20000000000 */
[----:B------:R-:W2:Y:S01]  /*7230*/  LDS.128 R88, [R88+UR4+0x20470] ;  /* 0x0204700458587984 */ /* 0x000ea20008000c00 */
[----:B------:R-:W-:Y:S02]  /*7240*/  SEL R11, R11, 0xff800000, P0 ;  /* 0xff8000000b0b7807 */ /* 0x000fe40000000000 */
[----:B------:R-:W-:Y:S01]  /*7250*/  SEL R5, R5, 0xff800000, P0 ;  /* 0xff80000005057807 */ /* 0x000fe20000000000 */
[----:B------:R-:W-:Y:S01]  /*7260*/  MUFU.EX2 R36, R36 ;  /* 0x0000002400247308 */ /* 0x000fe20000000800 */
[----:B------:R-:W-:Y:S01]  /*7270*/  SEL R4, R4, 0xff800000, P0 ;  /* 0xff80000004047807 */ /* 0x000fe20000000000 */
[----:B---3--:R-:W-:Y:S02]  /*7280*/  FFMA2 R84, R56.F32x2.HI_LO, UR11.F32, -R84.F32x2.HI_LO ;  /* 0x0000000b38547c49 */ /* 0x008fe40009000854 */
[----:B------:R-:W-:Y:S02]  /*7290*/  IMAD.U32 R56, RZ, RZ, UR8 ;  /* 0x00000008ff387e24 */ /* 0x000fe4000f8e00ff */
[----:B------:R-:W-:Y:S01]  /*72a0*/  FFMA2 R58, R58.F32x2.HI_LO, UR11.F32, -R86.F32x2.HI_LO ;  /* 0x0000000b3a3a7c49 */ /* 0x000fe20009000856 */
[----:B------:R-:W-:-:S02]  /*72b0*/  SEL R12, R12, 0xff800000, P0 ;  /* 0xff8000000c0c7807 */ /* 0x000fc40000000000 */
[----:B------:R-:W-:Y:S01]  /*72c0*/  SEL R13, R13, 0xff800000, P0 ;  /* 0xff8000000d0d7807 */ /* 0x000fe20000000000 */
[----:B------:R3:W-:Y:S01]  /*72d0*/  MUFU.EX2 R92, R84 ;  /* 0x00000054005c7308 */ /* 0x0007e20000000800 */
[----:B------:R-:W-:Y:S02]  /*72e0*/  SEL R62, R62, 0xff800000, P0 ;  /* 0xff8000003e3e7807 */ /* 0x000fe40000000000 */
[----:B------:R-:W-:Y:S02]  /*72f0*/  SEL R63, R63, 0xff800000, P0 ;  /* 0xff8000003f3f7807 */ /* 0x000fe40000000000 */
[----:B------:R-:W-:Y:S02]  /*7300*/  SEL R50, R50, 0xff800000, P0 ;  /* 0xff80000032327807 */ /* 0x000fe40000000000 */
[----:B------:R-:W-:Y:S01]  /*7310*/  SEL R51, R51, 0xff800000, P0 ;  /* 0xff80000033337807 */ /* 0x000fe20000000000 */
[----:B------:R4:W5:Y:S01]  /*7320*/  MUFU.EX2 R93, R85 ;  /* 0x00000055005d7308 */ /* 0x0009620000000800 */
[----:B------:R-:W-:-:S02]  /*7330*/  SEL R7, R7, 0xff800000, P0 ;  /* 0xff80000007077807 */ /* 0x000fc40000000000 */
[----:B------:R-:W-:Y:S01]  /*7340*/  SEL R6, R6, 0xff800000, P0 ;  /* 0xff80000006067807 */ /* 0x000fe20000000000 */
[----:B------:R-:W-:Y:S01]  /*7350*/  FFMA2 R50, R50.F32x2.HI_LO, UR11.F32, -R94.F32x2.HI_LO ;  /* 0x0000000b32327c49 */ /* 0x000fe2000900085e */
[----:B------:R-:W-:Y:S02]  /*7360*/  SEL R14, R14, 0xff800000, P0 ;  /* 0xff8000000e0e7807 */ /* 0x000fe40000000000 */
[----:B------:R-:W-:Y:S01]  /*7370*/  SEL R15, R15, 0xff800000, P0 ;  /* 0xff8000000f0f7807 */ /* 0x000fe20000000000 */
[----:B------:R-:W-:Y:S01]  /*7380*/  MUFU.EX2 R104, R58 ;  /* 0x0000003a00687308 */ /* 0x000fe20000000800 */
[----:B---3--:R-:W-:Y:S01]  /*7390*/  IMAD.U32 R84, RZ, RZ, UR8 ;  /* 0x00000008ff547e24 */ /* 0x008fe2000f8e00ff */
[----:B------:R-:W-:Y:S02]  /*73a0*/  SEL R20, R20, 0xff800000, P0 ;  /* 0xff80000014147807 */ /* 0x000fe40000000000 */
[----:B------:R-:W-:Y:S02]  /*73b0*/  SEL R21, R21, 0xff800000, P0 ;  /* 0xff80000015157807 */ /* 0x000fe40000000000 */
[----:B------:R-:W-:-:S02]  /*73c0*/  SEL R32, R32, 0xff800000, P0 ;  /* 0xff80000020207807 */ /* 0x000fc40000000000 */
[----:B------:R3:W1:Y:S01]  /*73d0*/  MUFU.EX2 R105, R59 ;  /* 0x0000003b00697308 */ /* 0x0006620000000800 */
[----:B----4-:R-:W4:Y:S01]  /*73e0*/  LDS.128 R84, [R84+UR4+0x20460] ;  /* 0x0204600454547984 */ /* 0x010f220008000c00 */
[----:B------:R-:W-:Y:S01]  /*73f0*/  NOP ;  /* 0x0000000000007918 */ /* 0x000fe20000000000 */
[----:B------:R-:W-:Y:S01]  /*7400*/  SEL R33, R33, 0xff800000, P0 ;  /* 0xff80000021217807 */ /* 0x000fe20000000000 */
[----:B--2---:R-:W-:Y:S01]  /*7410*/  FFMA2 R88, R64.F32x2.HI_LO, UR11.F32, -R88.F32x2.HI_LO ;  /* 0x0000000b40587c49 */ /* 0x004fe20009000858 */
[----:B------:R-:W-:Y:S01]  /*7420*/  BAR.SYNC.DEFER_BLOCKING 0x3, 0x100 ;  /* 0x00c4000000007b1d */ /* 0x000fe20000010000 */
[----:B------:R-:W-:Y:S02]  /*7430*/  FFMA2 R66, R66.F32x2.HI_LO, UR11.F32, -R90.F32x2.HI_LO ;  /* 0x0000000b42427c49 */ /* 0x000fe4000900085a */
[----:B------:R-:W-:Y:S01]  /*7440*/  IMAD.U32 R64, RZ, RZ, UR8 ;  /* 0x00000008ff407e24 */ /* 0x000fe2000f8e00ff */
[----:B------:R-:W-:Y:S02]  /*7450*/  SEL R16, R16, 0xff800000, P0 ;  /* 0xff80000010107807 */ /* 0x000fe40000000000 */
[----:B------:R-:W-:Y:S01]  /*7460*/  SEL R17, R17, 0xff800000, P0 ;  /* 0xff80000011117807 */ /* 0x000fe20000000000 */
[----:B------:R-:W-:Y:S01]  /*7470*/  MUFU.EX2 R102, R66 ;  /* 0x0000004200667308 */ /* 0x000fe20000000800 */
[----:B------:R-:W-:-:S02]  /*7480*/  SEL R18, R18, 0xff800000, P0 ;  /* 0xff80000012127807 */ /* 0x000fc40000000000 */
[----:B------:R-:W-:Y:S02]  /*7490*/  SEL R19, R19, 0xff800000, P0 ;  /* 0xff80000013137807 */ /* 0x000fe40000000000 */
[----:B------:R-:W-:Y:S02]  /*74a0*/  SEL R24, R24, 0xff800000, P0 ;  /* 0xff80000018187807 */ /* 0x000fe40000000000 */
[----:B------:R-:W-:Y:S01]  /*74b0*/  SEL R25, R25, 0xff800000, P0 ;  /* 0xff80000019197807 */ /* 0x000fe20000000000 */
[----:B------:R2:W-:Y:S01]  /*74c0*/  MUFU.EX2 R103, R67 ;  /* 0x0000004300677308 */ /* 0x0005e20000000800 */
[----:B------:R-:W-:Y:S02]  /*74d0*/  SEL R26, R26, 0xff800000, P0 ;  /* 0xff8000001a1a7807 */ /* 0x000fe40000000000 */
[----:B------:R-:W-:Y:S02]  /*74e0*/  SEL R27, R27, 0xff800000, P0 ;  /* 0xff8000001b1b7807 */ /* 0x000fe40000000000 */
[----:B------:R-:W-:-:S02]  /*74f0*/  SEL R30, R30, 0xff800000, P0 ;  /* 0xff8000001e1e7807 */ /* 0x000fc40000000000 */
[----:B------:R-:W-:Y:S01]  /*7500*/  SEL R28, R28, 0xff800000, P0 ;  /* 0xff8000001c1c7807 */ /* 0x000fe20000000000 */
[----:B------:R-:W-:Y:S01]  /*7510*/  MUFU.EX2 R101, R89 ;  /* 0x0000005900657308 */ /* 0x000fe20000000800 */
[----:B------:R-:W-:Y:S01]  /*7520*/  SEL R29, R29, 0xff800000, P0 ;  /* 0xff8000001d1d7807 */ /* 0x000fe20000000000 */
[----:B------:R-:W1:Y:S01]  /*7530*/  LDS.128 R52, [R52+UR4+0x20510] ;  /* 0x0205100434347984 */ /* 0x000e620008000c00 */
[----:B------:R-:W-:Y:S02]  /*7540*/  SEL R31, R31, 0xff800000, P0 ;  /* 0xff8000001f1f7807 */ /* 0x000fe40000000000 */
[----:B------:R-:W-:Y:S01]  /*7550*/  SEL R22, R22, 0xff800000, P0 ;  /* 0xff80000016167807 */ /* 0x000fe20000000000 */
[----:B---3--:R-:W3:Y:S01]  /*7560*/  LDS.128 R56, [R56+UR4+0x20500] ;  /* 0x0205000438387984 */ /* 0x008ee20008000c00 */
[----:B------:R-:W-:Y:S01]  /*7570*/  SEL R23, R23, 0xff800000, P0 ;  /* 0xff80000017177807 */ /* 0x000fe20000000000 */
[----:B------:R-:W-:Y:S01]  /*7580*/  MUFU.EX2 R100, R88 ;  /* 0x0000005800647308 */ /* 0x000fe20000000800 */
[----:B------:R-:W-:Y:S01]  /*7590*/  SEL R34, R34, 0xff800000, P0 ;  /* 0xff80000022227807 */ /* 0x000fe20000000000 */
[----:B--2---:R-:W2:Y:S01]  /*75a0*/  LDS.128 R64, [R64+UR4+0x20520] ;  /* 0x0205200440407984 */ /* 0x004ea20008000c00 */
[----:B------:R-:W-:-:S02]  /*75b0*/  SEL R35, R35, 0xff800000, P0 ;  /* 0xff80000023237807 */ /* 0x000fc40000000000 */
[----:B------:R-:W-:Y:S01]  /*75c0*/  ELECT P0, URZ, PT ;  /* 0x0000000000ff782f */ /* 0x000fe20003800000 */
[----:B----4-:R-:W-:Y:S02]  /*75d0*/  FFMA2 R84, R60.F32x2.HI_LO, UR11.F32, -R84.F32x2.HI_LO ;  /* 0x0000000b3c547c49 */ /* 0x010fe40009000854 */
[----:B------:R-:W-:Y:S02]  /*75e0*/  IMAD.U32 R60, RZ, RZ, UR8 ;  /* 0x00000008ff3c7e24 */ /* 0x000fe4000f8e00ff */
[----:B------:R-:W-:Y:S01]  /*75f0*/  FFMA2 R86, R62.F32x2.HI_LO, UR11.F32, -R86.F32x2.HI_LO ;  /* 0x0000000b3e567c49 */ /* 0x000fe20009000856 */
[----:B------:R-:W4:Y:S03]  /*7600*/  MUFU.EX2 R37, R37 ;  /* 0x0000002500257308 */ /* 0x000f260000000800 */
[----:B------:R-:W4:Y:S05]  /*7610*/  LDS.128 R60, [R60+UR4+0x20530] ;  /* 0x020530043c3c7984 */ /* 0x000f2a0008000c00 */
[----:B------:R1:W-:Y:S08]  /*7620*/  MUFU.EX2 R96, R84 ;  /* 0x0000005400607308 */ /* 0x0003f00000000800 */
[----:B------:R-:W-:Y:S08]  /*7630*/  MUFU.EX2 R97, R85 ;  /* 0x0000005500617308 */ /* 0x000ff00000000800 */
[----:B------:R-:W-:Y:S01]  /*7640*/  MUFU.EX2 R94, R86 ;  /* 0x00000056005e7308 */ /* 0x000fe20000000800 */
[----:B-1----:R-:W-:-:S02]  /*7650*/  FFMA2 R52, R8.F32x2.HI_LO, UR11.F32, -R52.F32x2.HI_LO ;  /* 0x0000000b08347c49 */ /* 0x002fc40009000834 */
[----:B------:R-:W-:Y:S02]  /*7660*/  IMAD.U32 R8, RZ, RZ, UR8 ;  /* 0x00000008ff087e24 */ /* 0x000fe4000f8e00ff */
[----:B------:R-:W-:Y:S02]  /*7670*/  FFMA2 R54, R10.F32x2.HI_LO, UR11.F32, -R54.F32x2.HI_LO ;  /* 0x0000000b0a367c49 */ /* 0x000fe40009000836 */
[----:B------:R-:W-:Y:S02]  /*7680*/  IMAD.U32 R84, RZ, RZ, UR8 ;  /* 0x00000008ff547e24 */ /* 0x000fe4000f8e00ff */
[----:B---3--:R-:W-:Y:S02]  /*7690*/  FFMA2 R56, R4.F32x2.HI_LO, UR11.F32, -R56.F32x2.HI_LO ;  /* 0x0000000b04387c49 */ /* 0x008fe40009000838 */
[----:B------:R-:W-:Y:S02]  /*76a0*/  IMAD.U32 R4, RZ, RZ, UR8 ;  /* 0x00000008ff047e24 */ /* 0x000fe4000f8e00ff */
[----:B------:R-:W-:Y:S01]  /*76b0*/  FFMA2 R58, R6.F32x2.HI_LO, UR11.F32, -R58.F32x2.HI_LO ;  /* 0x0000000b063a7c49 */ /* 0x000fe2000900083a */
[----:B------:R-:W1:Y:S01]  /*76c0*/  LDS.128 R8, [R8+UR4+0x20540] ;  /* 0x0205400408087984 */ /* 0x000e620008000c00 */
[----:B--2---:R-:W-:-:S02]  /*76d0*/  FFMA2 R64, R12.F32x2.HI_LO, UR11.F32, -R64.F32x2.HI_LO ;  /* 0x0000000b0c407c49 */ /* 0x004fc40009000840 */
[----:B------:R-:W-:Y:S01]  /*76e0*/  IMAD.U32 R12, RZ, RZ, UR8 ;  /* 0x00000008ff0c7e24 */ /* 0x000fe2000f8e00ff */
[----:B------:R2:W-:Y:S01]  /*76f0*/  MUFU.EX2 R95, R87 ;  /* 0x00000057005f7308 */ /* 0x0005e20000000800 */
[----:B------:R-:W-:Y:S01]  /*7700*/  FFMA2 R66, R14.F32x2.HI_LO, UR11.F32, -R66.F32x2.HI_LO ;  /* 0x0000000b0e427c49 */ /* 0x000fe20009000842 */
[----:B------:R-:W3:Y:S04]  /*7710*/  LDS.128 R4, [R4+UR4+0x20570] ;  /* 0x0205700404047984 */ /* 0x000ee80008000c00 */
[----:B------:R-:W3:Y:S02]  /*7720*/  LDS.128 R12, [R12+UR4+0x20560] ;  /* 0x020560040c0c7984 */ /* 0x000ee40008000c00 */
[----:B------:R-:W-:Y:S01]  /*7730*/  MUFU.EX2 R38, R38 ;  /* 0x0000002600267308 */ /* 0x000fe20000000800 */
[----:B----4-:R-:W-:-:S02]  /*7740*/  FFMA2 R60, R16.F32x2.HI_LO, UR11.F32, -R60.F32x2.HI_LO ;  /* 0x0000000b103c7c49 */ /* 0x010fc4000900083c */
[----:B------:R-:W-:-:S05]  /*7750*/  FFMA2 R62, R18.F32x2.HI_LO, UR11.F32, -R62.F32x2.HI_LO ;  /* 0x0000000b123e7c49 */ /* 0x000fca000900083e */
[----:B------:R-:W4:Y:S01]  /*7760*/  MUFU.EX2 R39, R39 ;  /* 0x0000002700277308 */ /* 0x000f220000000800 */
[----:B--2---:R-:W2:Y:S07]  /*7770*/  LDS.128 R84, [R84+UR4+0x20550] ;  /* 0x0205500454547984 */ /* 0x004eae0008000c00 */
[----:B------:R-:W-:Y:S08]  /*7780*/  MUFU.EX2 R48, R48 ;  /* 0x0000003000307308 */ /* 0x000ff00000000800 */
[----:B------:R-:W2:Y:S01]  /*7790*/  MUFU.EX2 R49, R49 ;  /* 0x0000003100317308 */ /* 0x000ea20000000800 */
[----:B-1----:R-:W-:Y:S01]  /*77a0*/  FFMA2 R8, R20.F32x2.HI_LO, UR11.F32, -R8.F32x2.HI_LO ;  /* 0x0000000b14087c49 */ /* 0x002fe20009000808 */
[----:B------:R-:W-:Y:S01]  /*77b0*/  F2FP.BF16.F32.PACK_AB R21, R107, R106 ;  /* 0x0000006a6b15723e */ /* 0x000fe200000010ff */
[----:B------:R-:W-:-:S05]  /*77c0*/  FFMA2 R10, R22.F32x2.HI_LO, UR11.F32, -R10.F32x2.HI_LO ;  /* 0x0000000b160a7c49 */ /* 0x000fca000900080a */
[----:B------:R-:W-:Y:S01]  /*77d0*/  MUFU.EX2 R50, R50 ;  /* 0x0000003200327308 */ /* 0x000fe20000000800 */
[----:B-----5:R-:W-:Y:S01]  /*77e0*/  F2FP.BF16.F32.PACK_AB R22, R93, R92 ;  /* 0x0000005c5d16723e */ /* 0x020fe200000010ff */
[----:B---3--:R-:W-:Y:S01]  /*77f0*/  FFMA2 R4, R32.F32x2.HI_LO, UR11.F32, -R4.F32x2.HI_LO ;  /* 0x0000000b20047c49 */ /* 0x008fe20009000804 */
[----:B------:R-:W-:Y:S01]  /*7800*/  F2FP.BF16.F32.PACK_AB R23, R105, R104 ;  /* 0x000000686917723e */ /* 0x000fe200000010ff */
[----:B------:R-:W-:Y:S02]  /*7810*/  FFMA2 R6, R34.F32x2.HI_LO, UR11.F32, -R6.F32x2.HI_LO ;  /* 0x0000000b22067c49 */ /* 0x000fe40009000806 */
[----:B------:R-:W-:Y:S01]  /*7820*/  FFMA2 R112, R28.F32x2.HI_LO, UR11.F32, -R12.F32x2.HI_LO ;  /* 0x0000000b1c707c49 */ /* 0x000fe2000900080c */
[----:B------:R-:W-:Y:S01]  /*7830*/  F2FP.BF16.F32.PACK_AB R12, R37, R36 ;  /* 0x00000024250c723e */ /* 0x000fe200000010ff */
[----:B------:R1:W-:Y:S01]  /*7840*/  MUFU.EX2 R89, R9 ;  /* 0x0000000900597308 */ /* 0x0003e20000000800 */
[----:B------:R-:W-:Y:S01]  /*7850*/  FFMA2 R114, R30.F32x2.HI_LO, UR11.F32, -R14.F32x2.HI_LO ;  /* 0x0000000b1e727c49 */ /* 0x000fe2000900080e */
[----:B------:R-:W-:-:S02]  /*7860*/  F2FP.BF16.F32.PACK_AB R14, R41, R40 ;  /* 0x00000028290e723e */ /* 0x000fc400000010ff */
[----:B------:R-:W-:Y:S02]  /*7870*/  F2FP.BF16.F32.PACK_AB R15, R43, R42 ;  /* 0x0000002a2b0f723e */ /* 0x000fe400000010ff */
[----:B----4-:R-:W-:Y:S02]  /*7880*/  F2FP.BF16.F32.PACK_AB R13, R39, R38 ;  /* 0x00000026270d723e */ /* 0x010fe400000010ff */
[----:B------:R3:W-:Y:S01]  /*7890*/  MUFU.EX2 R88, R8 ;  /* 0x0000000800587308 */ /* 0x0007e20000000800 */
[----:B--2---:R-:W-:Y:S01]  /*78a0*/  FFMA2 R84, R24.F32x2.HI_LO, UR11.F32, -R84.F32x2.HI_LO ;  /* 0x0000000b18547c49 */ /* 0x004fe20009000854 */
[----:B------:R-:W-:Y:S01]  /*78b0*/  F2FP.BF16.F32.PACK_AB R18, R49, R48 ;  /* 0x000000303112723e */ /* 0x000fe200000010ff */
[----:B------:R-:W-:Y:S01]  /*78c0*/  FFMA2 R86, R26.F32x2.HI_LO, UR11.F32, -R86.F32x2.HI_LO ;  /* 0x0000000b1a567c49 */ /* 0x000fe20009000856 */
[----:B------:R-:W-:Y:S02]  /*78d0*/  F2FP.BF16.F32.PACK_AB R26, R101, R100 ;  /* 0x00000064651a723e */ /* 0x000fe400000010ff */
[----:B------:R-:W-:-:S02]  /*78e0*/  F2FP.BF16.F32.PACK_AB R27, R103, R102 ;  /* 0x00000066671b723e */ /* 0x000fc400000010ff */
[----:B------:R-:W2:Y:S01]  /*78f0*/  MUFU.EX2 R51, R51 ;  /* 0x0000003300337308 */ /* 0x000ea20000000800 */
[----:B-1----:R-:W-:Y:S01]  /*7900*/  IMAD.U32 R9, RZ, RZ, UR16 ;  /* 0x00000010ff097e24 */ /* 0x002fe2000f8e00ff */
[----:B------:R-:W-:Y:S02]  /*7910*/  F2FP.BF16.F32.PACK_AB R24, R97, R96 ;  /* 0x000000606118723e */ /* 0x000fe400000010ff */
[----:B------:R-:W-:Y:S01]  /*7920*/  F2FP.BF16.F32.PACK_AB R25, R95, R94 ;  /* 0x0000005e5f19723e */ /* 0x000fe200000010ff */
[----:B------:R-:W-:-:S03]  /*7930*/  IMAD R9, R9, 0x20, R118 ;  /* 0x0000002009097824 */ /* 0x000fc600078e0276 */
[----:B------:R-:W-:Y:S01]  /*7940*/  MUFU.EX2 R44, R44 ;  /* 0x0000002c002c7308 */ /* 0x000fe20000000800 */
[----:B---3--:R-:W-:-:S07]  /*7950*/  IMAD.U32 R8, RZ, RZ, UR16 ;  /* 0x00000010ff087e24 */ /* 0x008fce000f8e00ff */
[----:B------:R-:W1:Y:S01]  /*7960*/  MUFU.EX2 R45, R45 ;  /* 0x0000002d002d7308 */ /* 0x000e620000000800 */
[----:B--2---:R-:W-:-:S07]  /*7970*/  F2FP.BF16.F32.PACK_AB R19, R51, R50 ;  /* 0x000000323313723e */ /* 0x004fce00000010ff */
[----:B------:R-:W-:Y:S08]  /*7980*/  MUFU.EX2 R46, R46 ;  /* 0x0000002e002e7308 */ /* 0x000ff00000000800 */
[----:B------:R-:W2:Y:S01]  /*7990*/  MUFU.EX2 R47, R47 ;  /* 0x0000002f002f7308 */ /* 0x000ea20000000800 */
[----:B-1----:R-:W-:-:S07]  /*79a0*/  F2FP.BF16.F32.PACK_AB R16, R45, R44 ;  /* 0x0000002c2d10723e */ /* 0x002fce00000010ff */
[----:B------:R-:W-:Y:S08]  /*79b0*/  MUFU.EX2 R98, R98 ;  /* 0x0000006200627308 */ /* 0x000ff00000000800 */
[----:B------:R-:W1:Y:S01]  /*79c0*/  MUFU.EX2 R99, R99 ;  /* 0x0000006300637308 */ /* 0x000e620000000800 */
[----:B--2---:R-:W-:-:S07]  /*79d0*/  F2FP.BF16.F32.PACK_AB R17, R47, R46 ;  /* 0x0000002e2f11723e */ /* 0x004fce00000010ff */
[----:B------:R2:W-:Y:S08]  /*79e0*/  MUFU.EX2 R108, R4 ;  /* 0x00000004006c7308 */ /* 0x0005f00000000800 */
[----:B------:R-:W-:Y:S01]  /*79f0*/  MUFU.EX2 R52, R52 ;  /* 0x0000003400347308 */ /* 0x000fe20000000800 */
[----:B-1----:R-:W-:-:S07]  /*7a00*/  F2FP.BF16.F32.PACK_AB R20, R99, R98 ;  /* 0x000000626314723e */ /* 0x002fce00000010ff */
[----:B------:R-:W-:Y:S01]  /*7a10*/  MUFU.EX2 R53, R53 ;  /* 0x0000003500357308 */ /* 0x000fe20000000800 */
[----:B--2---:R-:W-:-:S05]  /*7a20*/  IMAD R4, R8, -0x10, R9 ;  /* 0xfffffff008047824 */ /* 0x004fca00078e0209 */
[C---:B------:R-:W-:Y:S02]  /*7a30*/  R2UR UR6, R4.reuse ;  /* 0x00000000040672ca */ /* 0x040fe400000e0000 */
[----:B------:R-:W-:Y:S01]  /*7a40*/  MUFU.EX2 R54, R54 ;  /* 0x0000003600367308 */ /* 0x000fe20000000800 */
[----:B------:R-:W-:-:S07]  /*7a50*/  R2UR UR7, R4 ;  /* 0x00000000040772ca */ /* 0x000fce00000e0000 */
[----:B------:R-:W-:Y:S03]  /*7a60*/  MUFU.EX2 R55, R55 ;  /* 0x0000003700377308 */ /* 0x000fe60000000800 */
[----:B------:R1:W-:Y:S01]  /*7a70*/  STTM.x16 tmem[UR6], R12 ;  /* 0x0000000c000079ed */ /* 0x0003e20008240006 */
[----:B------:R-:W-:-:S04]  /*7a80*/  USHF.L.U32 UR6, UR13, 0x1f, URZ ;  /* 0x0000001f0d067899 */ /* 0x000fc800080006ff */
[----:B------:R-:W-:Y:S08]  /*7a90*/  MUFU.EX2 R56, R56 ;  /* 0x0000003800387308 */ /* 0x000ff00000000800 */
[----:B------:R-:W2:Y:S08]  /*7aa0*/  MUFU.EX2 R57, R57 ;  /* 0x0000003900397308 */ /* 0x000eb00000000800 */
[----:B------:R-:W-:Y:S08]  /*7ab0*/  MUFU.EX2 R58, R58 ;  /* 0x0000003a003a7308 */ /* 0x000ff00000000800 */
[----:B------:R-:W-:Y:S01]  /*7ac0*/  MUFU.EX2 R59, R59 ;  /* 0x0000003b003b7308 */ /* 0x000fe20000000800 */
[----:B--2---:R-:W-:-:S07]  /*7ad0*/  F2FP.BF16.F32.PACK_AB R4, R57, R56 ;  /* 0x000000383904723e */ /* 0x004fce00000010ff */
[----:B------:R-:W-:Y:S08]  /*7ae0*/  MUFU.EX2 R60, R60 ;  /* 0x0000003c003c7308 */ /* 0x000ff00000000800 */
[----:B------:R-:W-:Y:S08]  /*7af0*/  MUFU.EX2 R61, R61 ;  /* 0x0000003d003d7308 */ /* 0x000ff00000000800 */
[----:B------:R-:W-:Y:S01]  /*7b00*/  MUFU.EX2 R62, R62 ;  /* 0x0000003e003e7308 */ /* 0x000fe20000000800 */
[----:B-1----:R-:W-:Y:S01]  /*7b10*/  F2FP.BF16.F32.PACK_AB R12, R89, R88 ;  /* 0x00000058590c723e */ /* 0x002fe200000010ff */
[----:B------:R-:W-:-:S02]  /*7b20*/  @P0 IMAD.MOV.U32 R22, RZ, RZ, 0x1 ;  /* 0x00000001ff160424 */ /* 0x000fc400078e00ff */
[----:B------:R-:W-:Y:S02]  /*7b30*/  @!P2 IMAD.MOV.U32 R21, RZ, RZ, 0x1 ;  /* 0x00000001ff15a424 */ /* 0x000fe400078e00ff */
[----:B------:R-:W-:Y:S02]  /*7b40*/  IMAD.U32 R20, RZ, RZ, UR6 ;  /* 0x00000006ff147e24 */ /* 0x000fe4000f8e00ff */
[----:B------:R-:W-:Y:S08]  /*7b50*/  MUFU.EX2 R63, R63 ;  /* 0x0000003f003f7308 */ /* 0x000ff00000000800 */
[----:B------:R-:W-:Y:S08]  /*7b60*/  MUFU.EX2 R64, R64 ;  /* 0x0000004000407308 */ /* 0x000ff00000000800 */
[----:B------:R-:W1:Y:S08]  /*7b70*/  MUFU.EX2 R65, R65 ;  /* 0x0000004100417308 */ /* 0x000e700000000800 */
[----:B------:R-:W-:Y:S08]  /*7b80*/  MUFU.EX2 R66, R66 ;  /* 0x0000004200427308 */ /* 0x000ff00000000800 */
[----:B------:R-:W2:Y:S01]  /*7b90*/  MUFU.EX2 R67, R67 ;  /* 0x0000004300437308 */ /* 0x000ea20000000800 */
[----:B-1----:R-:W-:-:S07]  /*7ba0*/  F2FP.BF16.F32.PACK_AB R8, R65, R64 ;  /* 0x000000404108723e */ /* 0x002fce00000010ff */
[----:B------:R-:W-:Y:S08]  /*7bb0*/  MUFU.EX2 R84, R84 ;  /* 0x0000005400547308 */ /* 0x000ff00000000800 */
[----:B------:R-:W1:Y:S01]  /*7bc0*/  MUFU.EX2 R85, R85 ;  /* 0x0000005500557308 */ /* 0x000e620000000800 */
[----:B--2---:R-:W-:-:S07]  /*7bd0*/  F2FP.BF16.F32.PACK_AB R9, R67, R66 ;  /* 0x000000424309723e */ /* 0x004fce00000010ff */
[----:B------:R-:W-:Y:S08]  /*7be0*/  MUFU.EX2 R86, R86 ;  /* 0x0000005600567308 */ /* 0x000ff00000000800 */
[----:B------:R-:W2:Y:S01]  /*7bf0*/  MUFU.EX2 R87, R87 ;  /* 0x0000005700577308 */ /* 0x000ea20000000800 */
[----:B-1----:R-:W-:-:S07]  /*7c00*/  F2FP.BF16.F32.PACK_AB R14, R85, R84 ;  /* 0x00000054550e723e */ /* 0x002fce00000010ff */
[----:B------:R1:W-:Y:S08]  /*7c10*/  MUFU.EX2 R90, R10 ;  /* 0x0000000a005a7308 */ /* 0x0003f00000000800 */
[----:B------:R3:W4:Y:S01]  /*7c20*/  MUFU.EX2 R91, R11 ;  /* 0x0000000b005b7308 */ /* 0x0007220000000800 */
[----:B--2---:R-:W-:-:S07]  /*7c30*/  F2FP.BF16.F32.PACK_AB R15, R87, R86 ;  /* 0x00000056570f723e */ /* 0x004fce00000010ff */
[----:B------:R2:W5:Y:S01]  /*7c40*/  MUFU.EX2 R109, R5 ;  /* 0x00000005006d7308 */ /* 0x0005620000000800 */
[----:B-1----:R-:W-:-:S07]  /*7c50*/  F2FP.BF16.F32.PACK_AB R10, R61, R60 ;  /* 0x0000003c3d0a723e */ /* 0x002fce00000010ff */
[----:B------:R1:W-:Y:S01]  /*7c60*/  MUFU.EX2 R110, R6 ;  /* 0x00000006006e7308 */ /* 0x0003e20000000800 */
[----:B---3--:R-:W-:Y:S02]  /*7c70*/  F2FP.BF16.F32.PACK_AB R11, R63, R62 ;  /* 0x0000003e3f0b723e */ /* 0x008fe400000010ff */
[----:B----4-:R-:W-:-:S05]  /*7c80*/  F2FP.BF16.F32.PACK_AB R13, R91, R90 ;  /* 0x0000005a5b0d723e */ /* 0x010fca00000010ff */
[----:B------:R3:W4:Y:S01]  /*7c90*/  MUFU.EX2 R111, R7 ;  /* 0x00000007006f7308 */ /* 0x0007220000000800 */
[----:B--2---:R-:W-:Y:S02]  /*7ca0*/  F2FP.BF16.F32.PACK_AB R5, R59, R58 ;  /* 0x0000003a3b05723e */ /* 0x004fe400000010ff */
[----:B-----5:R-:W-:-:S05]  /*7cb0*/  F2FP.BF16.F32.PACK_AB R18, R109, R108 ;  /* 0x0000006c6d12723e */ /* 0x020fca00000010ff */
[----:B------:R-:W-:Y:S01]  /*7cc0*/  MUFU.EX2 R112, R112 ;  /* 0x0000007000707308 */ /* 0x000fe20000000800 */
[----:B-1----:R-:W-:-:S07]  /*7cd0*/  F2FP.BF16.F32.PACK_AB R6, R53, R52 ;  /* 0x000000343506723e */ /* 0x002fce00000010ff */
[----:B------:R-:W1:Y:S01]  /*7ce0*/  MUFU.EX2 R113, R113 ;  /* 0x0000007100717308 */ /* 0x000e620000000800 */
[----:B---3--:R-:W-:Y:S02]  /*7cf0*/  F2FP.BF16.F32.PACK_AB R7, R55, R54 ;  /* 0x000000363707723e */ /* 0x008fe400000010ff */
[----:B----4-:R-:W-:-:S05]  /*7d00*/  F2FP.BF16.F32.PACK_AB R19, R111, R110 ;  /* 0x0000006e6f13723e */ /* 0x010fca00000010ff */
[----:B------:R-:W-:Y:S08]  /*7d10*/  MUFU.EX2 R114, R114 ;  /* 0x0000007200727308 */ /* 0x000ff00000000800 */
[----:B------:R-:W2:Y:S01]  /*7d20*/  MUFU.EX2 R115, R115 ;  /* 0x0000007300737308 */ /* 0x000ea20000000800 */
[----:B-1----:R-:W-:Y:S02]  /*7d30*/  F2FP.BF16.F32.PACK_AB R16, R113, R112 ;  /* 0x000000707110723e */ /* 0x002fe400000010ff */
[----:B--2---:R-:W-:-:S04]  /*7d40*/  F2FP.BF16.F32.PACK_AB R17, R115, R114 ;  /* 0x000000727311723e */ /* 0x004fc800000010ff */
[----:B------:R1:W-:Y:S01]  /*7d50*/  STTM.x16 tmem[UR7+0x20], R4 ;  /* 0x00002004000079ed */ /* 0x0003e20008240007 */
[----:B------:R-:W2:Y:S01]  /*7d60*/  FENCE.VIEW.ASYNC.T ;  /* 0x00000000000073c6 */ /* 0x000ea20000000200 */
[----:B------:R3:W-:Y:S06]  /*7d70*/  MEMBAR.ALL.CTA ;  /* 0x0000000000007992 */ /* 0x0007ec0000008000 */
[----:B---3--:R-:W2:Y:S02]  /*7d80*/  FENCE.VIEW.ASYNC.S ;  /* 0x00000000000073c6 */ /* 0x008ea40000000000 */
[----:B--2---:R-:W-:Y:S06]  /*7d90*/  BAR.SYNC.DEFER_BLOCKING 0x3, 0x100 ;  /* 0x00c4000000007b1d */ /* 0x004fec0000010000 */
[----:B------:R-:W-:Y:S01]  /*7da0*/  @P0 SYNCS.ARRIVE.TRANS64.RED.ART0 RZ, [UR23], R22 ;  /* 0x00000016ffff09a7 */ /* 0x000fe20008500417 */
[----:B------:R2:W-:Y:S01]  /*7db0*/  @!P2 SYNCS.ARRIVE.TRANS64.ART0 RZ, [UR4+0x28], R21 ;  /* 0x00002815ffffa9a7 */ /* 0x0005e20008500004 */
[----:B------:R-:W3:Y:S01]  /*7dc0*/  SYNCS.PHASECHK.TRANS64.TRYWAIT P0, [UR4+0x30], R20 ;  /* 0x00003014ff0075a7 */ /* 0x000ee20008001104 */
[----:B--2---:R-:W-:Y:S01]  /*7dd0*/  IMAD.U32 R21, RZ, RZ, UR5 ;  /* 0x00000005ff157e24 */ /* 0x004fe2000f8e00ff */
[----:B-1-3--:R-:W-:Y:S06]  /*7de0*/  @!P0 BRA `(.L_x_122) ;  /* 0x0000004000148947 */ /* 0x00afec0003800000 */
.L_x_244:
[----:B------:R-:W2:Y:S01]  /*7df0*/  SYNCS.PHASECHK.TRANS64.TRYWAIT P0, [UR4+0x50], R21 ;  /* 0x00005015ff0075a7 */ /* 0x000ea20008001104 */
[----:B------:R-:W-:-:S04]  /*7e00*/  MOV R5, UR17 ;  /* 0x0000001100057c02 */ /* 0x000fc80008000f00 */
[----:B------:R-:W-:Y:S01]  /*7e10*/  LOP3.LUT R5, R118, 0xc0, R5, 0xfe, !PT ;  /* 0x000000c076057812 */ /* 0x000fe200078efe05 */
[----:B--2---:R-:W-:Y:S06]  /*7e20*/  @!P0 BRA `(.L_x_123) ;  /* 0x0000004000248947 */ /* 0x004fec0003800000 */
.L_x_246:
[----:B------:R-:W-:Y:S01]  /*7e30*/  R2UR UR6, R5 ;  /* 0x00000000050672ca */ /* 0x000fe200000e0000 */
[----:B------:R-:W-:Y:S01]  /*7e40*/  UIADD3 UR5, UPT, UPT, UR4, UR8, URZ ;  /* 0x0000000804057290 */ /* 0x000fe2000fffe0ff */
[----:B------:R-:W-:Y:S02]  /*7e50*/  MOV R119, UR16 ;  /* 0x0000001000777c02 */ /* 0x000fe40008000f00 */
[----:B-1----:R-:W-:-:S05]  /*7e60*/  LOP3.LUT R4, R118, UR17, RZ, 0xfc, !PT ;  /* 0x0000001176047c12 */ /* 0x002fca000f8efcff */
[----:B------:R-:W-:-:S04]  /*7e70*/  IMAD R119, R119, -0x10, R4 ;  /* 0xfffffff077777824 */ /* 0x000fc800078e0204 */
[----:B------:R-:W1:Y:S01]  /*7e80*/  LDTM.x32 R4, tmem[UR6] ;  /* 0x00000006000479ee */ /* 0x000e6200082c0000 */
[----:B------:R-:W-:Y:S01]  /*7e90*/  NOP ;  /* 0x0000000000007918 */ /* 0x000fe20000000000 */
[----:B-1----:R-:W-:Y:S01]  /*7ea0*/  BAR.SYNC.DEFER_BLOCKING 0x3, 0x100 ;  /* 0x00c4000000007b1d */ /* 0x002fe20000010000 */
[----:B------:R-:W-:-:S06]  /*7eb0*/  USHF.L.U32 UR6, UR10, 0x1f, URZ ;  /* 0x0000001f0a067899 */ /* 0x000fcc00080006ff */
[----:B------:R-:W-:Y:S01]  /*7ec0*/  MOV R128, UR6 ;  /* 0x0000000600807c02 */ /* 0x000fe20008000f00 */
[----:B------:R-:W1:Y:S04]  /*7ed0*/  LDS.128 R120, [UR5+0x20610] ;  /* 0x02061005ff787984 */ /* 0x000e680008000c00 */
[----:B------:R-:W2:Y:S01]  /*7ee0*/  LDS.128 R124, [UR5+0x20650] ;  /* 0x02065005ff7c7984 */ /* 0x000ea20008000c00 */
[----:B-1----:R-:W-:Y:S02]  /*7ef0*/  FADD2 R8, R8.F32x2.HI_LO, -R120.F32x2.HI_LO ;  /* 0x800000780808724b */ /* 0x002fe40000000000 */
[----:B------:R-:W-:Y:S02]  /*7f00*/  FADD2 R10, R10.F32x2.HI_LO, -R122.F32x2.HI_LO ;  /* 0x8000007a0a0a724b */ /* 0x000fe40000000000 */
[----:B------:R-:W1:Y:S01]  /*7f10*/  LDS.128 R120, [UR5+0x20600] ;  /* 0x02060005ff787984 */ /* 0x000e620008000c00 */
[----:B------:R-:W-:-:S02]  /*7f20*/  FMUL2 R8, R40.F32x2.HI_LO, R8.F32x2.HI_LO ;  /* 0x000000082808724a */ /* 0x000fc40000000000 */
[----:B------:R-:W-:Y:S02]  /*7f30*/  FMUL2 R10, R42.F32x2.HI_LO, R10.F32x2.HI_LO ;  /* 0x0000000a2a0a724a */ /* 0x000fe40000000000 */
[----:B------:R-:W3:Y:S01]  /*7f40*/  LDS.128 R40, [UR5+0x20620] ;  /* 0x02062005ff287984 */ /* 0x000ee20008000c00 */
[----:B--2---:R-:W-:Y:S02]  /*7f50*/  FADD2 R24, R24.F32x2.HI_LO, -R124.F32x2.HI_LO ;  /* 0x8000007c1818724b */ /* 0x004fe40000000000 */
[----:B------:R-:W-:Y:S02]  /*7f60*/  FADD2 R26, R26.F32x2.HI_LO, -R126.F32x2.HI_LO ;  /* 0x8000007e1a1a724b */ /* 0x000fe40000000000 */
[----:B------:R-:W-:Y:S02]  /*7f70*/  FMUL2 R92, R92.F32x2.HI_LO, R24.F32x2.HI_LO ;  /* 0x000000185c5c724a */ /* 0x000fe40000000000 */
[----:B------:R-:W-:Y:S02]  /*7f80*/  FMUL2 R26, R104.F32x2.HI_LO, R26.F32x2.HI_LO ;  /* 0x0000001a681a724a */ /* 0x000fe40000000000 */
[----:B-1----:R-:W-:-:S02]  /*7f90*/  FADD2 R4, R4.F32x2.HI_LO, -R120.F32x2.HI_LO ;  /* 0x800000780404724b */ /* 0x002fc40000000000 */
[----:B------:R-:W-:Y:S02]  /*7fa0*/  FADD2 R6, R6.F32x2.HI_LO, -R122.F32x2.HI_LO ;  /* 0x8000007a0606724b */ /* 0x000fe40000000000 */
[----:B------:R-:W1:Y:S01]  /*7fb0*/  LDS.128 R120, [UR5+0x20630] ;  /* 0x02063005ff787984 */ /* 0x000e620008000c00 */
[----:B------:R-:W-:Y:S02]  /*7fc0*/  FMUL2 R4, R36.F32x2.HI_LO, R4.F32x2.HI_LO ;  /* 0x000000042404724a */ /* 0x000fe40000000000 */
[----:B------:R-:W-:Y:S02]  /*7fd0*/  FMUL2 R6, R38.F32x2.HI_LO, R6.F32x2.HI_LO ;  /* 0x000000062606724a */ /* 0x000fe40000000000 */
[----:B---3--:R-:W-:Y:S02]  /*7fe0*/  FADD2 R36, R12.F32x2.HI_LO, -R40.F32x2.HI_LO ;  /* 0x800000280c24724b */ /* 0x008fe40000000000 */
[----:B------:R-:W-:Y:S02]  /*7ff0*/  FADD2 R38, R14.F32x2.HI_LO, -R42.F32x2.HI_LO ;  /* 0x8000002a0e26724b */ /* 0x000fe40000000000 */
[----:B------:R-:W2:Y:S01]  /*8000*/  LDS.128 R12, [UR5+0x20660] ;  /* 0x02066005ff0c7984 */ /* 0x000ea20008000c00 */
[----:B------:R-:W-:Y:S01]  /*8010*/  FMUL2 R40, R44.F32x2.HI_LO, R36.F32x2.HI_LO ;  /* 0x000000242c28724a */ /* 0x000fe20000000000 */
[----:B------:R-:W-:Y:S01]  /*8020*/  F2FP.BF16.F32.PACK_AB R36, R5, R4 ;  /* 0x000000040524723e */ /* 0x000fe200000010ff */
[----:B------:R-:W-:Y:S01]  /*8030*/  FMUL2 R46, R46.F32x2.HI_LO, R38.F32x2.HI_LO ;  /* 0x000000262e2e724a */ /* 0x000fe20000000000 */
[----:B------:R-:W-:-:S02]  /*8040*/  F2FP.BF16.F32.PACK_AB R38, R9, R8 ;  /* 0x000000080926723e */ /* 0x000fc400000010ff */
[----:B------:R-:W-:Y:S02]  /*8050*/  F2FP.BF16.F32.PACK_AB R40, R41, R40 ;  /* 0x000000282928723e */ /* 0x000fe400000010ff */
[----:B------:R-:W-:Y:S02]  /*8060*/  F2FP.BF16.F32.PACK_AB R41, R47, R46 ;  /* 0x0000002e2f29723e */ /* 0x000fe400000010ff */
[----:B------:R-:W-:Y:S02]  /*8070*/  F2FP.BF16.F32.PACK_AB R39, R11, R10 ;  /* 0x0000000a0b27723e */ /* 0x000fe400000010ff */
[----:B------:R-:W-:Y:S02]  /*8080*/  F2FP.BF16.F32.PACK_AB R37, R7, R6 ;  /* 0x000000060725723e */ /* 0x000fe400000010ff */
[----:B------:R-:W-:Y:S02]  /*8090*/  F2FP.BF16.F32.PACK_AB R46, R93, R92 ;  /* 0x0000005c5d2e723e */ /* 0x000fe400000010ff */
[----:B------:R-:W-:Y:S01]  /*80a0*/  F2FP.BF16.F32.PACK_AB R47, R27, R26 ;  /* 0x0000001a1b2f723e */ /* 0x000fe200000010ff */
[----:B-1----:R-:W-:-:S02]  /*80b0*/  FADD2 R16, R16.F32x2.HI_LO, -R120.F32x2.HI_LO ;  /* 0x800000781010724b */ /* 0x002fc40000000000 */
[----:B------:R-:W-:Y:S02]  /*80c0*/  FADD2 R18, R18.F32x2.HI_LO, -R122.F32x2.HI_LO ;  /* 0x8000007a1212724b */ /* 0x000fe40000000000 */
[----:B------:R-:W-:Y:S01]  /*80d0*/  FMUL2 R16, R48.F32x2.HI_LO, R16.F32x2.HI_LO ;  /* 0x000000103010724a */ /* 0x000fe20000000000 */
[----:B------:R-:W1:Y:S01]  /*80e0*/  LDS.128 R120, [UR5+0x20640] ;  /* 0x02064005ff787984 */ /* 0x000e620008000c00 */
[----:B------:R-:W-:-:S03]  /*80f0*/  FMUL2 R18, R50.F32x2.HI_LO, R18.F32x2.HI_LO ;  /* 0x000000123212724a */ /* 0x000fc60000000000 */
[----:B------:R-:W3:Y:S01]  /*8100*/  LDS.128 R48, [UR5+0x20670] ;  /* 0x02067005ff307984 */ /* 0x000ee20008000c00 */
[----:B------:R-:W4:Y:S01]  /*8110*/  SYNCS.PHASECHK.TRANS64.TRYWAIT P0, [UR4+0x68], R128 ;  /* 0x00006880ff0075a7 */ /* 0x000f220008001104 */
[----:B--2---:R-:W-:Y:S01]  /*8120*/  FADD2 R28, R28.F32x2.HI_LO, -R12.F32x2.HI_LO ;  /* 0x8000000c1c1c724b */ /* 0x004fe20000000000 */
[----:B------:R-:W-:Y:S01]  /*8130*/  F2FP.BF16.F32.PACK_AB R42, R17, R16 ;  /* 0x00000010112a723e */ /* 0x000fe200000010ff */
[----:B------:R-:W-:Y:S01]  /*8140*/  FADD2 R30, R30.F32x2.HI_LO, -R14.F32x2.HI_LO ;  /* 0x8000000e1e1e724b */ /* 0x000fe20000000000 */
[----:B------:R-:W-:Y:S01]  /*8150*/  F2FP.BF16.F32.PACK_AB R43, R19, R18 ;  /* 0x00000012132b723e */ /* 0x000fe200000010ff */
[----:B------:R-:W-:Y:S02]  /*8160*/  FMUL2 R28, R96.F32x2.HI_LO, R28.F32x2.HI_LO ;  /* 0x0000001c601c724a */ /* 0x000fe40000000000 */
[----:B------:R-:W-:Y:S02]  /*8170*/  FMUL2 R30, R94.F32x2.HI_LO, R30.F32x2.HI_LO ;  /* 0x0000001e5e1e724a */ /* 0x000fe40000000000 */
[----:B-1----:R-:W-:-:S02]  /*8180*/  FADD2 R20, R20.F32x2.HI_LO, -R120.F32x2.HI_LO ;  /* 0x800000781414724b */ /* 0x002fc40000000000 */
[----:B------:R-:W-:Y:S02]  /*8190*/  FADD2 R22, R22.F32x2.HI_LO, -R122.F32x2.HI_LO ;  /* 0x8000007a1616724b */ /* 0x000fe40000000000 */
[----:B---3--:R-:W-:Y:S01]  /*81a0*/  FADD2 R32, R32.F32x2.HI_LO, -R48.F32x2.HI_LO ;  /* 0x800000302020724b */ /* 0x008fe20000000000 */
[----:B------:R-:W-:Y:S01]  /*81b0*/  F2FP.BF16.F32.PACK_AB R48, R29, R28 ;  /* 0x0000001c1d30723e */ /* 0x000fe200000010ff */
[----:B------:R-:W-:Y:S01]  /*81c0*/  FADD2 R34, R34.F32x2.HI_LO, -R50.F32x2.HI_LO ;  /* 0x800000322222724b */ /* 0x000fe20000000000 */
[----:B------:R-:W-:Y:S01]  /*81d0*/  F2FP.BF16.F32.PACK_AB R49, R31, R30 ;  /* 0x0000001e1f31723e */ /* 0x000fe200000010ff */
[----:B------:R-:W-:Y:S02]  /*81e0*/  FMUL2 R20, R98.F32x2.HI_LO, R20.F32x2.HI_LO ;  /* 0x000000146214724a */ /* 0x000fe40000000000 */
[----:B------:R-:W-:Y:S02]  /*81f0*/  FMUL2 R22, R106.F32x2.HI_LO, R22.F32x2.HI_LO ;  /* 0x000000166a16724a */ /* 0x000fe40000000000 */
[----:B------:R-:W-:Y:S01]  /*8200*/  FMUL2 R32, R100.F32x2.HI_LO, R32.F32x2.HI_LO ;  /* 0x000000206420724a */ /* 0x000fe20000000000 */
[----:B------:R-:W-:Y:S01]  /*8210*/  F2FP.BF16.F32.PACK_AB R44, R21, R20 ;  /* 0x00000014152c723e */ /* 0x000fe200000010ff */
[----:B------:R-:W-:Y:S01]  /*8220*/  FMUL2 R34, R102.F32x2.HI_LO, R34.F32x2.HI_LO ;  /* 0x000000226622724a */ /* 0x000fe20000000000 */
[----:B------:R-:W-:-:S02]  /*8230*/  F2FP.BF16.F32.PACK_AB R45, R23, R22 ;  /* 0x00000016172d723e */ /* 0x000fc400000010ff */
[----:B------:R-:W-:Y:S02]  /*8240*/  F2FP.BF16.F32.PACK_AB R50, R33, R32 ;  /* 0x000000202132723e */ /* 0x000fe400000010ff */
[----:B------:R-:W-:Y:S01]  /*8250*/  F2FP.BF16.F32.PACK_AB R51, R35, R34 ;  /* 0x000000222333723e */ /* 0x000fe200000010ff */
[----:B----4-:R-:W-:Y:S06]  /*8260*/  @!P0 BRA `(.L_x_124) ;  /* 0x0000003c00348947 */ /* 0x010fec0003800000 */
.L_x_248:
[----:B------:R-:W-:Y:S02]  /*8270*/  R2UR UR6, R119 ;  /* 0x00000000770672ca */ /* 0x000fe400000e0000 */
[----:B------:R-:W-:-:S04]  /*8280*/  LOP3.LUT R100, R3, 0xff, RZ, 0xc0, !PT ;  /* 0x000000ff03647812 */ /* 0x000fc800078ec0ff */
[----:B------:R-:W-:-:S05]  /*8290*/  SHF.R.U32.HI R102, RZ, 0x7, R100 ;  /* 0x00000007ff667819 */ /* 0x000fca0000011664 */
[----:B------:R-:W-:Y:S02]  /*82a0*/  IMAD.SHL.U32 R101, R102, 0x20, RZ ;  /* 0x0000002066657824 */ /* 0x000fe400078e00ff */
[----:B------:R2:W-:Y:S03]  /*82b0*/  STTM.x16 tmem[UR6+0xc0], R36 ;  /* 0x0000c024000079ed */ /* 0x0005e60008240006 */
[----:B-1----:R-:W-:Y:S01]  /*82c0*/  LOP3.LUT R4, R118, 0x100, R101, 0xfe, !PT ;  /* 0x0000010076047812 */ /* 0x002fe200078efe65 */
[----:B------:R-:W-:Y:S06]  /*82d0*/  BRA.U !UP2, `(.L_x_125) ;  /* 0x000000010a907547 */ /* 0x000fec000b800000 */
[----:B------:R-:W-:Y:S02]  /*82e0*/  IMAD.SHL.U32 R6, R3, 0x40, RZ ;  /* 0x0000004003067824 */ /* 0x000fe400078e00ff */
[----:B------:R-:W-:-:S05]  /*82f0*/  IMAD.U32 R5, RZ, RZ, UR17 ;  /* 0x00000011ff057e24 */ /* 0x000fca000f8e00ff */
[----:B------:R-:W-:-:S04]  /*8300*/  LOP3.LUT R5, R5, 0x1fc0, R6, 0xf8, !PT ;  /* 0x00001fc005057812 */ /* 0x000fc800078ef806 */
[----:B------:R-:W-:-:S04]  /*8310*/  IADD3 R11, PT, PT, R5, UR4, R5 ;  /* 0x00000004050b7c10 */ /* 0x000fc8000fffe005 */
[C---:B------:R-:W-:Y:S01]  /*8320*/  IADD3 R7, PT, PT, R11.reuse, 0x18410, RZ ;  /* 0x000184100b077810 */ /* 0x040fe20007ffe0ff */
[C---:B------:R-:W-:Y:S02]  /*8330*/  VIADD R12, R11.reuse, 0x18400 ;  /* 0x000184000b0c7836 */ /* 0x040fe40000000000 */
[C---:B------:R-:W-:Y:S01]  /*8340*/  VIADD R9, R11.reuse, 0x18420 ;  /* 0x000184200b097836 */ /* 0x040fe20000000000 */
[----:B------:R-:W-:Y:S01]  /*8350*/  SHF.R.U32.HI R6, RZ, 0x3, R7 ;  /* 0x00000003ff067819 */ /* 0x000fe20000011607 */
[----:B------:R-:W-:Y:S01]  /*8360*/  VIADD R11, R11, 0x18430 ;  /* 0x000184300b0b7836 */ /* 0x000fe20000000000 */
[----:B------:R-:W-:Y:S02]  /*8370*/  SHF.R.U32.HI R5, RZ, 0x3, R12 ;  /* 0x00000003ff057819 */ /* 0x000fe4000001160c */
[----:B------:R-:W-:Y:S02]  /*8380*/  SHF.R.U32.HI R8, RZ, 0x3, R9 ;  /* 0x00000003ff087819 */ /* 0x000fe40000011609 */
[----:B------:R-:W-:-:S02]  /*8390*/  SHF.R.U32.HI R10, RZ, 0x3, R11 ;  /* 0x00000003ff0a7819 */ /* 0x000fc4000001160b */
[----:B------:R-:W-:Y:S02]  /*83a0*/  LOP3.LUT R5, R12, 0x70, R5, 0x78, !PT ;  /* 0x000000700c057812 */ /* 0x000fe400078e7805 */
[----:B------:R-:W-:Y:S02]  /*83b0*/  LOP3.LUT R6, R7, 0x70, R6, 0x78, !PT ;  /* 0x0000007007067812 */ /* 0x000fe400078e7806 */
[----:B------:R-:W-:Y:S01]  /*83c0*/  LOP3.LUT R8, R9, 0x70, R8, 0x78, !PT ;  /* 0x0000007009087812 */ /* 0x000fe200078e7808 */
[----:B------:R1:W-:Y:S01]  /*83d0*/  STS.128 [R5], R36 ;  /* 0x0000002405007388 */ /* 0x0003e20000000c00 */
[----:B------:R-:W-:-:S03]  /*83e0*/  LOP3.LUT R10, R11, 0x70, R10, 0x78, !PT ;  /* 0x000000700b0a7812 */ /* 0x000fc600078e780a */
[----:B------:R3:W-:Y:S04]  /*83f0*/  STS.128 [R6], R40 ;  /* 0x0000002806007388 */ /* 0x0007e80000000c00 */
[----:B------:R4:W-:Y:S04]  /*8400*/  STS.128 [R8], R44 ;  /* 0x0000002c08007388 */ /* 0x0009e80000000c00 */
[----:B------:R5:W-:Y:S01]  /*8410*/  STS.128 [R10], R48 ;  /* 0x000000300a007388 */ /* 0x000be20000000c00 */
[----:B-12---:R-:W-:Y:S01]  /*8420*/  MOV R36, R68 ;  /* 0x0000004400247202 */ /* 0x006fe20000000f00 */
[----:B------:R-:W-:Y:S01]  /*8430*/  IMAD.MOV.U32 R37, RZ, RZ, R69 ;  /* 0x000000ffff257224 */ /* 0x000fe200078e0045 */
[----:B------:R-:W-:Y:S01]  /*8440*/  MOV R39, R71 ;  /* 0x0000004700277202 */ /* 0x000fe20000000f00 */
[----:B------:R-:W-:Y:S01]  /*8450*/  IMAD.MOV.U32 R38, RZ, RZ, R70 ;  /* 0x000000ffff267224 */ /* 0x000fe200078e0046 */
[----:B---3--:R-:W-:Y:S01]  /*8460*/  MOV R42, R74 ;  /* 0x0000004a002a7202 */ /* 0x008fe20000000f00 */
[----:B------:R-:W-:-:S02]  /*8470*/  IMAD.MOV.U32 R40, RZ, RZ, R72 ;  /* 0x000000ffff287224 */ /* 0x000fc400078e0048 */
[----:B------:R-:W-:Y:S01]  /*8480*/  IMAD.MOV.U32 R41, RZ, RZ, R73 ;  /* 0x000000ffff297224 */ /* 0x000fe200078e0049 */
[----:B----4-:R-:W-:Y:S01]  /*8490*/  MOV R45, R77 ;  /* 0x0000004d002d7202 */ /* 0x010fe20000000f00 */
[----:B------:R-:W-:Y:S02]  /*84a0*/  IMAD.MOV.U32 R43, RZ, RZ, R75 ;  /* 0x000000ffff2b7224 */ /* 0x000fe400078e004b */
[----:B------:R-:W-:Y:S01]  /*84b0*/  IMAD.MOV.U32 R44, RZ, RZ, R76 ;  /* 0x000000ffff2c7224 */ /* 0x000fe200078e004c */
[----:B-----5:R-:W-:Y:S01]  /*84c0*/  MOV R48, R80 ;  /* 0x0000005000307202 */ /* 0x020fe20000000f00 */
[----:B------:R-:W-:Y:S01]  /*84d0*/  IMAD.MOV.U32 R46, RZ, RZ, R78 ;  /* 0x000000ffff2e7224 */ /* 0x000fe200078e004e */
[----:B------:R-:W-:Y:S01]  /*84e0*/  MOV R51, R83 ;  /* 0x0000005300337202 */ /* 0x000fe20000000f00 */
[----:B------:R-:W-:Y:S02]  /*84f0*/  IMAD.MOV.U32 R47, RZ, RZ, R79 ;  /* 0x000000ffff2f7224 */ /* 0x000fe400078e004f */
[----:B------:R-:W-:-:S02]  /*8500*/  IMAD.MOV.U32 R49, RZ, RZ, R81 ;  /* 0x000000ffff317224 */ /* 0x000fc400078e0051 */
[----:B------:R-:W-:-:S07]  /*8510*/  IMAD.MOV.U32 R50, RZ, RZ, R82 ;  /* 0x000000ffff327224 */ /* 0x000fce00078e0052 */
.L_x_125:
[----:B------:R-:W-:-:S13]  /*8520*/  R2UR UR6, R4 ;  /* 0x00000000040672ca */ /* 0x000fda00000e0000 */
[----:B------:R-:W1:Y:S01]  /*8530*/  LDTM.x32 R4, tmem[UR6] ;  /* 0x00000006000479ee */ /* 0x000e6200082c0000 */
[----:B------:R-:W-:Y:S01]  /*8540*/  NOP ;  /* 0x0000000000007918 */ /* 0x000fe20000000000 */
[----:B-1----:R-:W-:Y:S06]  /*8550*/  BAR.SYNC.DEFER_BLOCKING 0x3, 0x100 ;  /* 0x00c4000000007b1d */ /* 0x002fec0000010000 */
[----:B------:R-:W1:Y:S04]  /*8560*/  LDS.128 R68, [UR5+0x20710] ;  /* 0x02071005ff447984 */ /* 0x000e680008000c00 */
[----:B------:R-:W3:Y:S04]  /*8570*/  LDS.128 R96, [UR5+0x20700] ;  /* 0x02070005ff607984 */ /* 0x000ee80008000c00 */
[----:B------:R-:W4:Y:S04]  /*8580*/  LDS.128 R76, [UR5+0x20750] ;  /* 0x02075005ff4c7984 */ /* 0x000f280008000c00 */
[----:B------:R-:W5:Y:S04]  /*8590*/  LDS.128 R80, [UR5+0x20720] ;  /* 0x02072005ff507984 */ /* 0x000f680008000c00 */
[----:B------:R-:W2:Y:S04]  /*85a0*/  LDS.128 R92, [UR5+0x20730] ;  /* 0x02073005ff5c7984 */ /* 0x000ea80008000c00 */
[----:B------:R-:W2:Y:S01]  /*85b0*/  LDS.128 R72, [UR5+0x20740] ;  /* 0x02074005ff487984 */ /* 0x000ea20008000c00 */
[----:B-1----:R-:W-:-:S02]  /*85c0*/  FADD2 R68, R8.F32x2.HI_LO, -R68.F32x2.HI_LO ;  /* 0x800000440844724b */ /* 0x002fc40000000000 */
[----:B------:R-:W-:Y:S02]  /*85d0*/  FADD2 R70, R10.F32x2.HI_LO, -R70.F32x2.HI_LO ;  /* 0x800000460a46724b */ /* 0x000fe40000000000 */
[----:B---3--:R-:W-:Y:S01]  /*85e0*/  FADD2 R4, R4.F32x2.HI_LO, -R96.F32x2.HI_LO ;  /* 0x800000600404724b */ /* 0x008fe20000000000 */
[----:B------:R-:W1:Y:S01]  /*85f0*/  LDS.128 R8, [UR5+0x20770] ;  /* 0x02077005ff087984 */ /* 0x000e620008000c00 */
[----:B------:R-:W-:Y:S02]  /*8600*/  FADD2 R6, R6.F32x2.HI_LO, -R98.F32x2.HI_LO ;  /* 0x800000620606724b */ /* 0x000fe40000000000 */
[----:B------:R-:W-:Y:S01]  /*8610*/  FMUL2 R4, R56.F32x2.HI_LO, R4.F32x2.HI_LO ;  /* 0x000000043804724a */ /* 0x000fe20000000000 */
[----:B------:R-:W3:Y:S01]  /*8620*/  LDS.128 R96, [UR5+0x20760] ;  /* 0x02076005ff607984 */ /* 0x000ee20008000c00 */
[----:B------:R-:W-:Y:S01]  /*8630*/  LOP3.LUT R57, R118, R101, RZ, 0xfc, !PT ;  /* 0x0000006576397212 */ /* 0x000fe200078efcff */
[----:B----4-:R-:W-:Y:S02]  /*8640*/  FADD2 R24, R24.F32x2.HI_LO, -R76.F32x2.HI_LO ;  /* 0x8000004c1818724b */ /* 0x010fe40000000000 */
[----:B-----5:R-:W-:-:S02]  /*8650*/  FADD2 R12, R12.F32x2.HI_LO, -R80.F32x2.HI_LO ;  /* 0x800000500c0c724b */ /* 0x020fc40000000000 */
[----:B------:R-:W-:Y:S02]  /*8660*/  IMAD R57, R102, -0x10, R57 ;  /* 0xfffffff066397824 */ /* 0x000fe400078e0239 */
[----:B------:R-:W-:Y:S02]  /*8670*/  FADD2 R14, R14.F32x2.HI_LO, -R82.F32x2.HI_LO ;  /* 0x800000520e0e724b */ /* 0x000fe40000000000 */
[----:B--2---:R-:W-:Y:S02]  /*8680*/  FADD2 R16, R16.F32x2.HI_LO, -R92.F32x2.HI_LO ;  /* 0x8000005c1010724b */ /* 0x004fe40000000000 */
[----:B------:R-:W-:Y:S01]  /*8690*/  FADD2 R18, R18.F32x2.HI_LO, -R94.F32x2.HI_LO ;  /* 0x8000005e1212724b */ /* 0x000fe20000000000 */
[----:B------:R-:W-:Y:S01]  /*86a0*/  R2UR UR5, R57 ;  /* 0x00000000390572ca */ /* 0x000fe200000e0000 */
[----:B------:R-:W-:Y:S02]  /*86b0*/  FADD2 R26, R26.F32x2.HI_LO, -R78.F32x2.HI_LO ;  /* 0x8000004e1a1a724b */ /* 0x000fe40000000000 */
[----:B------:R-:W-:-:S02]  /*86c0*/  FADD2 R20, R20.F32x2.HI_LO, -R72.F32x2.HI_LO ;  /* 0x800000481414724b */ /* 0x000fc40000000000 */
[----:B------:R-:W-:Y:S02]  /*86d0*/  FADD2 R22, R22.F32x2.HI_LO, -R74.F32x2.HI_LO ;  /* 0x8000004a1616724b */ /* 0x000fe40000000000 */
[----:B------:R-:W-:Y:S02]  /*86e0*/  FMUL2 R78, R84.F32x2.HI_LO, R24.F32x2.HI_LO ;  /* 0x00000018544e724a */ /* 0x000fe40000000000 */
[----:B------:R-:W-:Y:S01]  /*86f0*/  FMUL2 R52, R52.F32x2.HI_LO, R68.F32x2.HI_LO ;  /* 0x000000443434724a */ /* 0x000fe20000000000 */
[----:B------:R-:W-:Y:S01]  /*8700*/  F2FP.BF16.F32.PACK_AB R68, R5, R4 ;  /* 0x000000040544723e */ /* 0x000fe200000010ff */
        /* <DEDUP_REMOVED lines=14> */
[----:B-1----:R-:W-:Y:S01]  /*87f0*/  FADD2 R32, R32.F32x2.HI_LO, -R8.F32x2.HI_LO ;  /* 0x800000082020724b */ /* 0x002fe20000000000 */
[----:B------:R-:W-:Y:S01]  /*8800*/  F2FP.BF16.F32.PACK_AB R75, R63, R62 ;  /* 0x0000003e3f4b723e */ /* 0x000fe200000010ff */
[----:B------:R-:W-:Y:S01]  /*8810*/  FADD2 R34, R34.F32x2.HI_LO, -R10.F32x2.HI_LO ;  /* 0x8000000a2222724b */ /* 0x000fe20000000000 */
[----:B------:R-:W-:Y:S01]  /*8820*/  F2FP.BF16.F32.PACK_AB R79, R87, R86 ;  /* 0x00000056574f723e */ /* 0x000fe200000010ff */
[----:B---3--:R-:W-:Y:S01]  /*8830*/  FADD2 R28, R28.F32x2.HI_LO, -R96.F32x2.HI_LO ;  /* 0x800000601c1c724b */ /* 0x008fe20000000000 */
[----:B------:R-:W-:Y:S01]  /*8840*/  SHF.L.U32 R4, R3, 0x6, RZ ;  /* 0x0000000603047819 */ /* 0x000fe200000006ff */
[----:B------:R-:W-:-:S02]  /*8850*/  FADD2 R30, R30.F32x2.HI_LO, -R98.F32x2.HI_LO ;  /* 0x800000621e1e724b */ /* 0x000fc40000000000 */
[----:B------:R-:W-:Y:S01]  /*8860*/  FMUL2 R20, R88.F32x2.HI_LO, R20.F32x2.HI_LO ;  /* 0x000000145814724a */ /* 0x000fe20000000000 */
[----:B------:R-:W-:Y:S01]  /*8870*/  LOP3.LUT R4, R101, 0x1fc0, R4, 0xf8, !PT ;  /* 0x00001fc065047812 */ /* 0x000fe200078ef804 */
        /* <DEDUP_REMOVED lines=8> */
[----:B------:R-:W-:-:S02]  /*8900*/  F2FP.BF16.F32.PACK_AB R83, R35, R34 ;  /* 0x000000222353723e */ /* 0x000fc400000010ff */
[----:B------:R-:W-:Y:S02]  /*8910*/  F2FP.BF16.F32.PACK_AB R80, R29, R28 ;  /* 0x0000001c1d50723e */ /* 0x000fe400000010ff */
[----:B------:R-:W-:Y:S02]  /*8920*/  F2FP.BF16.F32.PACK_AB R81, R31, R30 ;  /* 0x0000001e1f51723e */ /* 0x000fe400000010ff */
[----:B------:R-:W-:Y:S02]  /*8930*/  IADD3 R4, PT, PT, R4, UR4, R4 ;  /* 0x0000000404047c10 */ /* 0x000fe4000fffe004 */
[----:B------:R1:W-:Y:S02]  /*8940*/  STTM.x16 tmem[UR5+0xe0], R68 ;  /* 0x0000e044000079ed */ /* 0x0003e40008240005 */
[----:B------:R-:W-:Y:S01]  /*8950*/  IADD3 R5, PT, PT, R4, 0x10400, RZ ;  /* 0x0001040004057810 */ /* 0x000fe20007ffe0ff */
[----:B------:R-:W-:Y:S06]  /*8960*/  BRA.U !UP1, `(.L_x_126) ;  /* 0x00000001098c7547 */ /* 0x000fec000b800000 */
[----:B------:R-:W-:-:S05]  /*8970*/  IMAD.SHL.U32 R6, R3, 0x40, RZ ;  /* 0x0000004003067824 */ /* 0x000fca00078e00ff */
        /* <DEDUP_REMOVED lines=18> */
[----:B-12---:R-:W-:Y:S01]  /*8aa0*/  IMAD.MOV.U32 R68, RZ, RZ, R36 ;  /* 0x000000ffff447224 */ /* 0x006fe200078e0024 */
[----:B------:R-:W-:Y:S01]  /*8ab0*/  MOV R69, R37 ;  /* 0x0000002500457202 */ /* 0x000fe20000000f00 */
[----:B------:R-:W-:-:S02]  /*8ac0*/  IMAD.MOV.U32 R70, RZ, RZ, R38 ;  /* 0x000000ffff467224 */ /* 0x000fc400078e0026 */
[----:B------:R-:W-:Y:S01]  /*8ad0*/  IMAD.MOV.U32 R71, RZ, RZ, R39 ;  /* 0x000000ffff477224 */ /* 0x000fe200078e0027 */
[----:B---3--:R-:W-:Y:S01]  /*8ae0*/  MOV R72, R40 ;  /* 0x0000002800487202 */ /* 0x008fe20000000f00 */
[----:B------:R-:W-:Y:S01]  /*8af0*/  IMAD.MOV.U32 R73, RZ, RZ, R41 ;  /* 0x000000ffff497224 */ /* 0x000fe200078e0029 */
[----:B------:R-:W-:Y:S01]  /*8b00*/  MOV R75, R43 ;  /* 0x0000002b004b7202 */ /* 0x000fe20000000f00 */
[----:B------:R-:W-:Y:S01]  /*8b10*/  IMAD.MOV.U32 R74, RZ, RZ, R42 ;  /* 0x000000ffff4a7224 */ /* 0x000fe200078e002a */
[----:B----4-:R-:W-:Y:S01]  /*8b20*/  MOV R78, R46 ;  /* 0x0000002e004e7202 */ /* 0x010fe20000000f00 */
[----:B------:R-:W-:Y:S02]  /*8b30*/  IMAD.MOV.U32 R76, RZ, RZ, R44 ;  /* 0x000000ffff4c7224 */ /* 0x000fe400078e002c */
[----:B------:R-:W-:Y:S01]  /*8b40*/  IMAD.MOV.U32 R77, RZ, RZ, R45 ;  /* 0x000000ffff4d7224 */ /* 0x000fe200078e002d */
[----:B-----5:R-:W-:Y:S01]  /*8b50*/  MOV R81, R49 ;  /* 0x0000003100517202 */ /* 0x020fe20000000f00 */
[----:B------:R-:W-:Y:S01]  /*8b60*/  IMAD.MOV.U32 R79, RZ, RZ, R47 ;  /* 0x000000ffff4f7224 */ /* 0x000fe200078e002f */
[----:B------:R-:W-:Y:S01]  /*8b70*/  MOV R83, R51 ;  /* 0x0000003300537202 */ /* 0x000fe20000000f00 */
[----:B------:R-:W-:-:S02]  /*8b80*/  IMAD.MOV.U32 R80, RZ, RZ, R48 ;  /* 0x000000ffff507224 */ /* 0x000fc400078e0030 */
[----:B------:R-:W-:-:S07]  /*8b90*/  IMAD.MOV.U32 R82, RZ, RZ, R50 ;  /* 0x000000ffff527224 */ /* 0x000fce00078e0032 */
.L_x_126:
[----:B------:R-:W-:Y:S01]  /*8ba0*/  ELECT P1, URZ, PT ;  /* 0x0000000000ff782f */ /* 0x000fe20003820000 */
[C---:B------:R-:W-:Y:S01]  /*8bb0*/  VIADD R6, R4.reuse, 0x10410 ;  /* 0x0001041004067836 */ /* 0x040fe20000000000 */
[----:B------:R-:W-:Y:S01]  /*8bc0*/  SHF.R.U32.HI R8, RZ, 0x3, R5 ;  /* 0x00000003ff087819 */ /* 0x000fe20000011605 */
[C---:B------:R-:W-:Y:S01]  /*8bd0*/  VIADD R7, R4.reuse, 0x10420 ;  /* 0x0001042004077836 */ /* 0x040fe20000000000 */
[----:B------:R-:W2:Y:S01]  /*8be0*/  FENCE.VIEW.ASYNC.T ;  /* 0x00000000000073c6 */ /* 0x000ea20000000200 */
[----:B------:R-:W-:Y:S01]  /*8bf0*/  VIADD R9, R4, 0x10430 ;  /* 0x0001043004097836 */ /* 0x000fe20000000000 */
[----:B------:R-:W-:Y:S02]  /*8c00*/  SHF.R.U32.HI R11, RZ, 0x3, R6 ;  /* 0x00000003ff0b7819 */ /* 0x000fe40000011606 */
[----:B--2---:R-:W-:Y:S02]  /*8c10*/  ELECT P0, URZ, PT ;  /* 0x0000000000ff782f */ /* 0x004fe40003800000 */
[----:B------:R-:W-:Y:S01]  /*8c20*/  LOP3.LUT R5, R5, 0x70, R8, 0x78, !PT ;  /* 0x0000007005057812 */ /* 0x000fe200078e7808 */
[----:B------:R-:W-:Y:S01]  /*8c30*/  BSSY.RECONVERGENT B0, `(.L_x_127) ;  /* 0x0000026000007945 */ /* 0x000fe20003800200 */
[----:B------:R-:W-:-:S02]  /*8c40*/  SHF.R.U32.HI R4, RZ, 0x3, R7 ;  /* 0x00000003ff047819 */ /* 0x000fc40000011607 */
[----:B------:R-:W-:Y:S02]  /*8c50*/  SHF.R.U32.HI R8, RZ, 0x3, R9 ;  /* 0x00000003ff087819 */ /* 0x000fe40000011609 */
[----:B------:R-:W-:Y:S01]  /*8c60*/  LOP3.LUT R10, R6, 0x70, R11, 0x78, !PT ;  /* 0x00000070060a7812 */ /* 0x000fe200078e780b */
[----:B------:R-:W-:Y:S01]  /*8c70*/  @P1 IMAD.MOV.U32 R6, RZ, RZ, 0x1 ;  /* 0x00000001ff061424 */ /* 0x000fe200078e00ff */
[----:B------:R-:W-:Y:S01]  /*8c80*/  LOP3.LUT R4, R7, 0x70, R4, 0x78, !PT ;  /* 0x0000007007047812 */ /* 0x000fe200078e7804 */
[----:B------:R-:W-:Y:S01]  /*8c90*/  @!P2 IMAD.MOV.U32 R7, RZ, RZ, 0x1 ;  /* 0x00000001ff07a424 */ /* 0x000fe200078e00ff */
[----:B------:R-:W-:Y:S01]  /*8ca0*/  LOP3.LUT R8, R9, 0x70, R8, 0x78, !PT ;  /* 0x0000007009087812 */ /* 0x000fe200078e7808 */
[----:B------:R2:W-:Y:S01]  /*8cb0*/  @P1 SYNCS.ARRIVE.TRANS64.RED.ART0 RZ, [UR22], R6 ;  /* 0x00000006ffff19a7 */ /* 0x0005e20008500416 */
[----:B------:R3:W-:Y:S04]  /*8cc0*/  STS.128 [R5], R68 ;  /* 0x0000004405007388 */ /* 0x0007e80000000c00 */
[----:B------:R3:W-:Y:S04]  /*8cd0*/  STS.128 [R10], R72 ;  /* 0x000000480a007388 */ /* 0x0007e80000000c00 */
[----:B------:R3:W-:Y:S04]  /*8ce0*/  STS.128 [R4], R76 ;  /* 0x0000004c04007388 */ /* 0x0007e80000000c00 */
[----:B------:R3:W-:Y:S01]  /*8cf0*/  STS.128 [R8], R80 ;  /* 0x0000005008007388 */ /* 0x0007e20000000c00 */
[----:B------:R4:W-:Y:S06]  /*8d00*/  MEMBAR.ALL.CTA ;  /* 0x0000000000007992 */ /* 0x0009ec0000008000 */
[----:B----4-:R-:W4:Y:S01]  /*8d10*/  FENCE.VIEW.ASYNC.S ;  /* 0x00000000000073c6 */ /* 0x010f220000000000 */
[----:B--2---:R-:W-:Y:S01]  /*8d20*/  @P0 IMAD.MOV.U32 R6, RZ, RZ, 0x1 ;  /* 0x00000001ff060424 */ /* 0x004fe200078e00ff */
[----:B----4-:R-:W-:Y:S06]  /*8d30*/  BAR.SYNC.DEFER_BLOCKING 0x3, 0x100 ;  /* 0x00c4000000007b1d */ /* 0x010fec0000010000 */
[----:B------:R3:W-:Y:S01]  /*8d40*/  @!P2 SYNCS.ARRIVE.TRANS64.ART0 RZ, [UR4+0x38], R7 ;  /* 0x00003807ffffa9a7 */ /* 0x0007e20008500004 */
[----:B------:R3:W-:Y:S01]  /*8d50*/  @P0 SYNCS.ARRIVE.TRANS64.RED.ART0 RZ, [UR19], R6 ;  /* 0x00000006ffff09a7 */ /* 0x0007e20008500413 */
[----:B------:R-:W-:-:S13]  /*8d60*/  ISETP.NE.AND P0, PT, R100, RZ, PT ;  /* 0x000000ff6400720c */ /* 0x000fda0003f05270 */
[----:B------:R-:W-:Y:S05]  /*8d70*/  @P0 BRA `(.L_x_128) ;  /* 0x0000000000440947 */ /* 0x000fea0003800000 */
[----:B------:R-:W-:Y:S01]  /*8d80*/  UIADD3 UR5, UPT, UPT, UR4, 0x118, URZ ;  /* 0x0000011804057890 */ /* 0x000fe2000fffe0ff */
[----:B---3--:R-:W-:Y:S01]  /*8d90*/  IMAD.MOV.U32 R4, RZ, RZ, 0x4000 ;  /* 0x00004000ff047424 */ /* 0x008fe200078e00ff */
[----:B------:R-:W-:Y:S01]  /*8da0*/  ULEA UR6, UR20, UR4, 0xe ;  /* 0x0000000414067291 */ /* 0x000fe2000f8e70ff */
[----:B------:R-:W-:Y:S01]  /*8db0*/  PLOP3.LUT P0, PT, PT, PT, PT, 0x80, 0x8 ;  /* 0x000000000008781c */ /* 0x000fe20003f0f070 */
[----:B------:R-:W-:Y:S01]  /*8dc0*/  UPRMT UR5, UR24, 0x654, UR5 ;  /* 0x0000065418057896 */ /* 0x000fe20008000005 */
[----:B------:R2:W-:Y:S01]  /*8dd0*/  SYNCS.ARRIVE.TRANS64.RED RZ, [R117+URZ], R4 ;  /* 0x0000000475ff79a7 */ /* 0x0005e200080004ff */
[----:B------:R-:W-:Y:S01]  /*8de0*/  UIADD3 UR6, UPT, UPT, UR6, 0x18400, URZ ;  /* 0x0001840006067890 */ /* 0x000fe2000fffe0ff */
[----:B------:R-:W-:-:S03]  /*8df0*/  UMOV UR9, 0x400 ;  /* 0x0000040000097882 */ /* 0x000fc60000000000 */
[----:B------:R-:W-:Y:S01]  /*8e00*/  UPRMT UR6, UR24, 0x654, UR6 ;  /* 0x0000065418067896 */ /* 0x000fe20008000006 */
[----:B--2---:R-:W-:Y:S01]  /*8e10*/  IMAD.U32 R117, RZ, RZ, UR5 ;  /* 0x00000005ff757e24 */ /* 0x004fe2000f8e00ff */
[----:B------:R-:W-:-:S04]  /*8e20*/  UIADD3 UR5, UPT, UPT, UR4, 0x10400, URZ ;  /* 0x0001040004057890 */ /* 0x000fc8000fffe0ff */
[----:B------:R-:W-:-:S15]  /*8e30*/  R2UR UR7, R117 ;  /* 0x00000000750772ca */ /* 0x000fde00000e0000 */
.L_x_129:
[----:B------:R-:W-:Y:S01]  /*8e40*/  @P0 ELECT P1, URZ, PT ;  /* 0x0000000000ff082f */ /* 0x000fe20003820000 */
[----:B------:R2:W-:-:S12]  /*8e50*/  UBLKCP.S.S [UR6], [UR5], UR9 ;  /* 0x00000006050073ba */ /* 0x0005d80008000609 */
[----:B------:R-:W-:Y:S02]  /*8e60*/  @P1 PLOP3.LUT P0, PT, P1, PT, PT, 0x8, 0x80 ;  /* 0x000000000080181c */ /* 0x000fe40000f0e170 */
[----:B------:R-:W-:-:S11]  /*8e70*/  PLOP3.LUT P1, PT, PT, PT, PT, 0x8, 0x80 ;  /* 0x000000000080781c */ /* 0x000fd60003f2e170 */
[----:B--2---:R-:W-:Y:S05]  /*8e80*/  @P0 BRA.U.ANY `(.L_x_129) ;  /* 0xfffffffd00ec0947 */ /* 0x004fea000393ffff */
.L_x_128:
[----:B------:R-:W-:Y:S05]  /*8e90*/  BSYNC.RECONVERGENT B0 ;  /* 0x0000000000007941 */ /* 0x000fea0003800200 */
.L_x_127:
[----:B------:R-:W-:Y:S02]  /*8ea0*/  UIADD3 UR15, UPT, UPT, UR15, 0x1, URZ ;  /* 0x000000010f0f7890 */ /* 0x000fe4000fffe0ff */
[----:B------:R-:W-:Y:S02]  /*8eb0*/  UIADD3 UR14, UPT, UPT, UR14, 0x1, URZ ;  /* 0x000000010e0e7890 */ /* 0x000fe4000fffe0ff */
[----:B------:R-:W-:Y:S02]  /*8ec0*/  UISETP.NE.AND UP0, UPT, UR15, URZ, UPT ;  /* 0x000000ff0f00728c */ /* 0x000fe4000bf05270 */
[----:B------:R-:W-:Y:S02]  /*8ed0*/  ULOP3.LUT UR12, UR12, 0x1, URZ, 0x3c, !UPT ;  /* 0x000000010c0c7892 */ /* 0x000fe4000f8e3cff */
[----:B------:R-:W-:Y:S02]  /*8ee0*/  ULOP3.LUT UR18, UR18, 0x1, URZ, 0x3c, !UPT ;  /* 0x0000000112127892 */ /* 0x000fe4000f8e3cff */
[----:B------:R-:W-:-:S02]  /*8ef0*/  ULOP3.LUT UR13, UR13, 0x1, URZ, 0x3c, !UPT ;  /* 0x000000010d0d7892 */ /* 0x000fc4000f8e3cff */
[----:B------:R-:W-:Y:S01]  /*8f00*/  ULOP3.LUT UR10, UR10, 0x1, URZ, 0x3c, !UPT ;  /* 0x000000010a0a7892 */ /* 0x000fe2000f8e3cff */
[----:B------:R-:W-:Y:S11]  /*8f10*/  BRA.U UP0, `(.L_x_130) ;  /* 0xffffffdd005c7547 */ /* 0x000ff6000b83ffff */
.L_x_118:
[----:B------:R-:W2:Y:S01]  /*8f20*/  S2UR UR4, SR_CgaCtaId ;  /* 0x00000000000479c3 */ /* 0x000ea20000008800 */
[----:B------:R-:W-:-:S07]  /*8f30*/  UMOV UR6, 0x400 ;  /* 0x0000040000067882 */ /* 0x000fce0000000000 */
[----:B------:R-:W1:Y:S01]  /*8f40*/  S2UR UR10, SR_CTAID.X ;  /* 0x00000000000a79c3 */ /* 0x000e620000002500 */
[----:B--2---:R-:W-:-:S05]  /*8f50*/  IMAD.U32 R3, RZ, RZ, UR4 ;  /* 0x00000004ff037e24 */ /* 0x004fca000f8e00ff */
[----:B------:R-:W-:Y:S01]  /*8f60*/  R2UR UR4, R3 ;  /* 0x00000000030472ca */ /* 0x000fe200000e0000 */
[----:B------:R2:W-:-:S12]  /*8f70*/  STL [R1], R3 ;  /* 0x0000000301007387 */ /* 0x0005d80000100800 */
[----:B------:R-:W-:-:S09]  /*8f80*/  ULEA UR6, UR4, UR6, 0x18 ;  /* 0x0000000604067291 */ /* 0x000fd2000f8ec0ff */
[----:B------:R-:W5:Y:S01]  /*8f90*/  SYNCS.PHASECHK.TRANS64.TRYWAIT P0, [UR6+0x70], RZ ;  /* 0x000070ffff0075a7 */ /* 0x000f620008001106 */
[----:B--2---:R-:W2:Y:S02]  /*8fa0*/  S2R R3, SR_TID.X ;  /* 0x0000000000037919 */ /* 0x004ea40000002100 */
[----:B-1234-:R-:W-:-:S04]  /*8fb0*/  LOP3.LUT R4, R3, 0x80, RZ, 0xc0, !PT ;  /* 0x0000008003047812 */ /* 0x01efc800078ec0ff */
[----:B------:R-:W-:Y:S01]  /*8fc0*/  R2UR UR4, R4 ;  /* 0x00000000040472ca */ /* 0x000fe200000e0000 */
[C---:B------:R-:W-:Y:S02]  /*8fd0*/  IMAD.U32 R4, R3.reuse, 0x10000, RZ ;  /* 0x0001000003047824 */ /* 0x040fe400078e00ff */
[----:B------:R-:W-:-:S05]  /*8fe0*/  IMAD.SHL.U32 R3, R3, 0x40, RZ ;  /* 0x0000004003037824 */ /* 0x000fca00078e00ff */
[----:B------:R-:W-:-:S05]  /*8ff0*/  LOP3.LUT R36, R3, 0x1fc0, RZ, 0xc0, !PT ;  /* 0x00001fc003247812 */ /* 0x000fca00078ec0ff */
[----:B------:R-:W-:Y:S01]  /*9000*/  USHF.R.U32.HI UR4, URZ, 0x7, UR4 ;  /* 0x00000007ff047899 */ /* 0x000fe20008011604 */
[----:B------:R-:W-:-:S03]  /*9010*/  VIADD R36, R36, UR6 ;  /* 0x0000000624247c36 */ /* 0x000fc60008000000 */
[----:B------:R-:W-:-:S06]  /*9020*/  USHF.L.U32 UR9, UR4, 0x5, URZ ;  /* 0x0000000504097899 */ /* 0x000fcc00080006ff */
[----:B------:R-:W-:-:S05]  /*9030*/  IMAD.U32 R37, RZ, RZ, UR9 ;  /* 0x00000009ff257e24 */ /* 0x000fca000f8e00ff */
[----:B------:R-:W-:-:S04]  /*9040*/  LOP3.LUT R37, R37, 0x600000, R4, 0xf8, !PT ;  /* 0x0060000025257812 */ /* 0x000fc800078ef804 */
[----:B------:R-:W-:-:S04]  /*9050*/  LOP3.LUT R4, R37, 0x80, RZ, 0xfc, !PT ;  /* 0x0000008025047812 */ /* 0x000fc800078efcff */
[----:B------:R-:W-:Y:S01]  /*9060*/  R2UR UR5, R4 ;  /* 0x00000000040572ca */ /* 0x000fe200000e0000 */
[----:B-----5:R-:W-:-:S14]  /*9070*/  @!P0 BRA `(.L_x_131) ;  /* 0x0000002c00d08947 */ /* 0x020fdc0003800000 */
.L_x_250:
[----:B-1----:R-:W1:Y:S01]  /*9080*/  LDTM.x32 R4, tmem[UR5] ;  /* 0x00000005000479ee */ /* 0x002e6200082c0000 */
[C---:B------:R-:W-:Y:S01]  /*9090*/  VIADD R38, R36.reuse, 0x6400 ;  /* 0x0000640024267836 */ /* 0x040fe20000000000 */
[----:B------:R-:W-:Y:S01]  /*90a0*/  NOP ;  /* 0x0000000000007918 */ /* 0x000fe20000000000 */
[C---:B------:R-:W-:Y:S01]  /*90b0*/  VIADD R44, R36.reuse, 0x6410 ;  /* 0x00006410242c7836 */ /* 0x040fe20000000000 */
[----:B------:R-:W-:Y:S01]  /*90c0*/  UIADD3 UR5, UPT, UPT, UR4, 0x1, URZ ;  /* 0x0000000104057890 */ /* 0x000fe2000fffe0ff */
[C---:B------:R-:W-:Y:S01]  /*90d0*/  VIADD R42, R36.reuse, 0x6420 ;  /* 0x00006420242a7836 */ /* 0x040fe20000000000 */
[----:B------:R-:W-:Y:S01]  /*90e0*/  SHF.R.U32.HI R41, RZ, 0x3, R38 ;  /* 0x00000003ff297819 */ /* 0x000fe20000011626 */
[----:B------:R-:W-:Y:S01]  /*90f0*/  VIADD R40, R36, 0x6430 ;  /* 0x0000643024287836 */ /* 0x000fe20000000000 */
[----:B------:R-:W-:Y:S01]  /*9100*/  SHF.R.U32.HI R45, RZ, 0x3, R44 ;  /* 0x00000003ff2d7819 */ /* 0x000fe2000001162c */
[----:B------:R-:W2:Y:S01]  /*9110*/  S2UR UR12, SR_CTAID.Z ;  /* 0x00000000000c79c3 */ /* 0x000ea20000002700 */
[----:B------:R-:W-:Y:S01]  /*9120*/  SHF.R.U32.HI R39, RZ, 0x3, R42 ;  /* 0x00000003ff277819 */ /* 0x000fe2000001162a */
[----:B------:R-:W-:Y:S01]  /*9130*/  IMAD.U32 R52, RZ, RZ, UR5 ;  /* 0x00000005ff347e24 */ /* 0x000fe2000f8e00ff */
[----:B------:R-:W-:Y:S01]  /*9140*/  SHF.R.U32.HI R43, RZ, 0x3, R40 ;  /* 0x00000003ff2b7819 */ /* 0x000fe20000011628 */
[----:B------:R-:W-:Y:S01]  /*9150*/  USHF.L.U32 UR10, UR10, 0x7, URZ ;  /* 0x000000070a0a7899 */ /* 0x000fe200080006ff */
[----:B------:R-:W-:Y:S01]  /*9160*/  LOP3.LUT R41, R38, 0x30, R41, 0x78, !PT ;  /* 0x0000003026297812 */ /* 0x000fe200078e7829 */
[----:B------:R-:W-:Y:S01]  /*9170*/  IMAD.U32 R38, RZ, RZ, UR4 ;  /* 0x00000004ff267e24 */ /* 0x000fe2000f8e00ff */
[----:B------:R-:W-:Y:S01]  /*9180*/  LOP3.LUT R45, R44, 0x30, R45, 0x78, !PT ;  /* 0x000000302c2d7812 */ /* 0x000fe200078e782d */
[----:B------:R-:W3:Y:S01]  /*9190*/  S2UR UR11, SR_CTAID.Y ;  /* 0x00000000000b79c3 */ /* 0x000ee20000002600 */
[----:B------:R-:W-:Y:S01]  /*91a0*/  LOP3.LUT R39, R42, 0x30, R39, 0x78, !PT ;  /* 0x000000302a277812 */ /* 0x000fe200078e7827 */
[----:B------:R-:W-:Y:S01]  /*91b0*/  IMAD R41, R38, 0x2000, R41 ;  /* 0x0000200026297824 */ /* 0x000fe200078e0229 */
[----:B------:R-:W-:Y:S01]  /*91c0*/  LOP3.LUT R43, R40, 0x30, R43, 0x78, !PT ;  /* 0x00000030282b7812 */ /* 0x000fe200078e782b */
[----:B------:R-:W-:Y:S01]  /*91d0*/  IMAD R40, R38, 0x2000, R45 ;  /* 0x0000200026287824 */ /* 0x000fe200078e022d */
[----:B------:R-:W-:Y:S01]  /*91e0*/  R2UR UR7, R0 ;  /* 0x00000000000772ca */ /* 0x000fe200000e0000 */
[C---:B------:R-:W-:Y:S01]  /*91f0*/  IMAD R39, R38.reuse, 0x2000, R39 ;  /* 0x0000200026277824 */ /* 0x040fe200078e0227 */
[----:B-1----:R-:W-:Y:S01]  /*9200*/  F2FP.BF16.F32.PACK_AB R11, R11, R10 ;  /* 0x0000000a0b0b723e */ /* 0x002fe200000010ff */
[----:B------:R-:W-:Y:S01]  /*9210*/  IMAD R38, R38, 0x2000, R43 ;  /* 0x0000200026267824 */ /* 0x000fe200078e022b */
[----:B------:R-:W-:-:S02]  /*9220*/  F2FP.BF16.F32.PACK_AB R19, R19, R18 ;  /* 0x000000121313723e */ /* 0x000fc400000010ff */
[----:B------:R-:W-:Y:S02]  /*9230*/  F2FP.BF16.F32.PACK_AB R10, R9, R8 ;  /* 0x00000008090a723e */ /* 0x000fe400000010ff */
[----:B------:R-:W-:Y:S02]  /*9240*/  F2FP.BF16.F32.PACK_AB R27, R27, R26 ;  /* 0x0000001a1b1b723e */ /* 0x000fe400000010ff */
[----:B------:R-:W-:Y:S02]  /*9250*/  F2FP.BF16.F32.PACK_AB R18, R17, R16 ;  /* 0x000000101112723e */ /* 0x000fe400000010ff */
[----:B------:R-:W-:Y:S01]  /*9260*/  F2FP.BF16.F32.PACK_AB R9, R7, R6 ;  /* 0x000000060709723e */ /* 0x000fe200000010ff */
[----:B------:R-:W-:Y:S01]  /*9270*/  ULOP3.LUT UP0, UR13, UR7, 0x3, URZ, 0xc0, !UPT ;  /* 0x00000003070d7892 */ /* 0x000fe2000f80c0ff */
[----:B------:R-:W-:Y:S01]  /*9280*/  F2FP.BF16.F32.PACK_AB R8, R5, R4 ;  /* 0x000000040508723e */ /* 0x000fe200000010ff */
[----:B------:R-:W-:Y:S01]  /*9290*/  USHF.L.U32 UR7, UR4, 0xc, URZ ;  /* 0x0000000c04077899 */ /* 0x000fe200080006ff */
[----:B------:R-:W-:-:S02]  /*92a0*/  F2FP.BF16.F32.PACK_AB R35, R35, R34 ;  /* 0x000000222323723e */ /* 0x000fc400000010ff */
[----:B------:R-:W-:Y:S01]  /*92b0*/  F2FP.BF16.F32.PACK_AB R26, R25, R24 ;  /* 0x00000018191a723e */ /* 0x000fe200000010ff */
[----:B------:R1:W-:Y:S01]  /*92c0*/  STS.128 [R41], R8 ;  /* 0x0000000829007388 */ /* 0x0003e20000000c00 */
[----:B------:R-:W-:Y:S02]  /*92d0*/  F2FP.BF16.F32.PACK_AB R17, R15, R14 ;  /* 0x0000000e0f11723e */ /* 0x000fe400000010ff */
[----:B------:R-:W-:Y:S02]  /*92e0*/  F2FP.BF16.F32.PACK_AB R16, R13, R12 ;  /* 0x0000000c0d10723e */ /* 0x000fe400000010ff */
[----:B------:R-:W-:Y:S02]  /*92f0*/  F2FP.BF16.F32.PACK_AB R34, R33, R32 ;  /* 0x000000202122723e */ /* 0x000fe400000010ff */
[----:B------:R-:W-:Y:S01]  /*9300*/  F2FP.BF16.F32.PACK_AB R25, R23, R22 ;  /* 0x000000161719723e */ /* 0x000fe200000010ff */
[----:B------:R1:W-:Y:S01]  /*9310*/  STS.128 [R40], R16 ;  /* 0x0000001028007388 */ /* 0x0003e20000000c00 */
[----:B------:R-:W-:-:S02]  /*9320*/  F2FP.BF16.F32.PACK_AB R24, R21, R20 ;  /* 0x000000141518723e */ /* 0x000fc400000010ff */
[----:B------:R-:W-:Y:S02]  /*9330*/  F2FP.BF16.F32.PACK_AB R33, R31, R30 ;  /* 0x0000001e1f21723e */ /* 0x000fe400000010ff */
[----:B------:R-:W-:Y:S01]  /*9340*/  F2FP.BF16.F32.PACK_AB R32, R29, R28 ;  /* 0x0000001c1d20723e */ /* 0x000fe200000010ff */
[----:B------:R1:W-:Y:S04]  /*9350*/  STS.128 [R39], R24 ;  /* 0x0000001827007388 */ /* 0x0003e80000000c00 */
[----:B------:R1:W-:Y:S01]  /*9360*/  STS.128 [R38], R32 ;  /* 0x0000002026007388 */ /* 0x0003e20000000c00 */
[----:B------:R4:W-:Y:S06]  /*9370*/  MEMBAR.ALL.CTA ;  /* 0x0000000000007992 */ /* 0x0009ec0000008000 */
[----:B----4-:R-:W4:Y:S02]  /*9380*/  FENCE.VIEW.ASYNC.S ;  /* 0x00000000000073c6 */ /* 0x010f240000000000 */
[----:B----4-:R1:W-:Y:S06]  /*9390*/  BAR.SYNC.DEFER_BLOCKING R52, 0x80 ;  /* 0x000200340000751d */ /* 0x0103ec0000010000 */
[----:B--23--:R-:W-:Y:S05]  /*93a0*/  BRA.U UP0, `(.L_x_132) ;  /* 0x0000000100207547 */ /* 0x00cfea000b800000 */
[----:B------:R-:W2:Y:S01]  /*93b0*/  LDCU.64 UR4, c[0x0][0x348] ;  /* 0x00006900ff0477ac */ /* 0x000ea20008000a00 */
[----:B------:R-:W-:-:S04]  /*93c0*/  UIADD3 UR8, UPT, UPT, UR6, UR7, UR7 ;  /* 0x0000000706087290 */ /* 0x000fc8000fffe007 */
[----:B------:R-:W-:Y:S02]  /*93d0*/  UIADD3 UR8, UPT, UPT, UR8, 0x6400, URZ ;  /* 0x0000640008087890 */ /* 0x000fe4000fffe0ff */
[----:B--2---:R-:W-:-:S04]  /*93e0*/  UIADD3 UR4, UP0, UPT, UR4, 0x500, URZ ;  /* 0x0000050004047890 */ /* 0x004fc8000ff1e0ff */
[----:B------:R-:W-:-:S09]  /*93f0*/  UIADD3.X UR5, UPT, UPT, URZ, UR5, URZ, UP0, !UPT ;  /* 0x00000005ff057290 */ /* 0x000fd200087fe4ff */
[----:B------:R2:W-:Y:S01]  /*9400*/  UTMASTG.4D [UR8], [UR4], desc[URZ] ;  /* 0x0000ff08040073b5 */ /* 0x0005e20008019000 */
[----:B------:R2:W-:Y:S06]  /*9410*/  BAR.ARV R52, 0xa0 ;  /* 0x000280340000751d */ /* 0x0005ec0000002000 */
[----:B------:R-:W-:Y:S01]  /*9420*/  NOP ;  /* 0x0000000000007918 */ /* 0x000fe20000000000 */
.L_x_132:
[----:B------:R3:W-:Y:S06]  /*9430*/  MEMBAR.ALL.CTA ;  /* 0x0000000000007992 */ /* 0x0007ec0000008000 */
[----:B---3--:R-:W3:Y:S01]  /*9440*/  FENCE.VIEW.ASYNC.S ;  /* 0x00000000000073c6 */ /* 0x008ee20000000000 */
[----:B--2---:R-:W-:Y:S01]  /*9450*/  R2UR UR5, R2 ;  /* 0x00000000020572ca */ /* 0x004fe200000e0000 */
[----:B---3--:R2:W-:Y:S01]  /*9460*/  BAR.SYNC.DEFER_BLOCKING R52, 0xa0 ;  /* 0x000280340000751d */ /* 0x0085e20000010000 */
[----:B------:R-:W-:Y:S01]  /*9470*/  ELECT P0, URZ, PT ;  /* 0x0000000000ff782f */ /* 0x000fe20003800000 */
[----:B------:R-:W-:-:S10]  /*9480*/  UIADD3 UR4, UPT, UPT, UR6, 0x80, URZ ;  /* 0x0000008006047890 */ /* 0x000fd4000fffe0ff */
[----:B------:R-:W-:Y:S02]  /*9490*/  UPRMT UR4, UR5, 0x654, UR4 ;  /* 0x0000065405047896 */ /* 0x000fe40008000004 */
[----:B------:R-:W-:Y:S01]  /*94a0*/  @P0 IMAD.MOV.U32 R4, RZ, RZ, 0x1 ;  /* 0x00000001ff040424 */ /* 0x000fe200078e00ff */
[----:B------:R-:W-:-:S06]  /*94b0*/  NOP ;  /* 0x0000000000007918 */ /* 0x000fcc0000000000 */
[----:B------:R2:W-:Y:S01]  /*94c0*/  @P0 SYNCS.ARRIVE.TRANS64.RED.ART0 RZ, [UR4], R4 ;  /* 0x00000004ffff09a7 */ /* 0x0005e20008500404 */
[----:B------:R-:W-:Y:S01]  /*94d0*/  R2UR UR4, R37 ;  /* 0x00000000250472ca */ /* 0x000fe200000e0000 */
[----:B------:R-:W3:Y:S02]  /*94e0*/  SYNCS.PHASECHK.TRANS64.TRYWAIT P0, [UR6+0x78], RZ ;  /* 0x000078ffff0075a7 */ /* 0x000ee40008001106 */
[----:B--23--:R-:W-:-:S12]  /*94f0*/  @!P0 BRA `(.L_x_133) ;  /* 0x0000002800c88947 */ /* 0x00cfd80003800000 */
.L_x_252:
[----:B-12---:R-:W1:Y:S01]  /*9500*/  LDTM.x32 R4, tmem[UR4+0x140] ;  /* 0x00014004000479ee */ /* 0x006e6200082c0000 */
[----:B------:R-:W1:Y:S01]  /*9510*/  LDCU UR4, c[0x0][0x990] ;  /* 0x00013200ff0477ac */ /* 0x000e620008000800 */
[C---:B------:R-:W-:Y:S01]  /*9520*/  VIADD R53, R36.reuse, 0x2400 ;  /* 0x0000240024357836 */ /* 0x040fe20000000000 */
[----:B------:R-:W-:Y:S01]  /*9530*/  NOP ;  /* 0x0000000000007918 */ /* 0x000fe20000000000 */
[C---:B------:R-:W-:Y:S01]  /*9540*/  VIADD R54, R36.reuse, 0x2410 ;  /* 0x0000241024367836 */ /* 0x040fe20000000000 */
[----:B------:R-:W-:Y:S01]  /*9550*/  UISETP.NE.AND UP0, UPT, UR13, URZ, UPT ;  /* 0x000000ff0d00728c */ /* 0x000fe2000bf05270 */
[C---:B------:R-:W-:Y:S01]  /*9560*/  VIADD R56, R36.reuse, 0x2430 ;  /* 0x0000243024387836 */ /* 0x040fe20000000000 */
[----:B------:R-:W-:Y:S01]  /*9570*/  SHF.R.U32.HI R38, RZ, 0x3, R53 ;  /* 0x00000003ff267819 */ /* 0x000fe20000011635 */
[----:B------:R-:W-:Y:S01]  /*9580*/  VIADD R55, R36, 0x2420 ;  /* 0x0000242024377836 */ /* 0x000fe20000000000 */
[----:B------:R-:W-:Y:S02]  /*9590*/  SHF.R.U32.HI R37, RZ, 0x3, R54 ;  /* 0x00000003ff257819 */ /* 0x000fe40000011636 */
[----:B------:R-:W-:-:S02]  /*95a0*/  LOP3.LUT R53, R53, 0x30, R38, 0x78, !PT ;  /* 0x0000003035357812 */ /* 0x000fc400078e7826 */
[----:B------:R-:W-:Y:S01]  /*95b0*/  LOP3.LUT R54, R54, 0x30, R37, 0x78, !PT ;  /* 0x0000003036367812 */ /* 0x000fe200078e7825 */
[----:B-1----:R-:W-:Y:S02]  /*95c0*/  FMUL2 R34, R34.F32x2.HI_LO, UR4.F32 ;  /* 0x0000000422227c4a */ /* 0x002fe40009000000 */
[----:B------:R-:W-:Y:S02]  /*95d0*/  FMUL2 R32, R32.F32x2.HI_LO, UR4.F32 ;  /* 0x0000000420207c4a */ /* 0x000fe40009000000 */
[----:B------:R-:W-:Y:S02]  /*95e0*/  FMUL2 R30, R30.F32x2.HI_LO, UR4.F32 ;  /* 0x000000041e1e7c4a */ /* 0x000fe40009000000 */
[----:B------:R-:W-:Y:S02]  /*95f0*/  FMUL2 R28, R28.F32x2.HI_LO, UR4.F32 ;  /* 0x000000041c1c7c4a */ /* 0x000fe40009000000 */
[----:B------:R-:W-:Y:S02]  /*9600*/  FMUL2 R26, R26.F32x2.HI_LO, UR4.F32 ;  /* 0x000000041a1a7c4a */ /* 0x000fe40009000000 */
[----:B------:R-:W-:-:S02]  /*9610*/  FMUL2 R24, R24.F32x2.HI_LO, UR4.F32 ;  /* 0x0000000418187c4a */ /* 0x000fc40009000000 */
[----:B------:R-:W-:Y:S02]  /*9620*/  FMUL2 R22, R22.F32x2.HI_LO, UR4.F32 ;  /* 0x0000000416167c4a */ /* 0x000fe40009000000 */
[----:B------:R-:W-:Y:S02]  /*9630*/  FMUL2 R20, R20.F32x2.HI_LO, UR4.F32 ;  /* 0x0000000414147c4a */ /* 0x000fe40009000000 */
[----:B------:R-:W-:Y:S01]  /*9640*/  FMUL2 R38, R18.F32x2.HI_LO, UR4.F32 ;  /* 0x0000000412267c4a */ /* 0x000fe20009000000 */
[----:B------:R-:W-:Y:S01]  /*9650*/  F2FP.BF16.F32.PACK_AB R19, R35, R34 ;  /* 0x000000222313723e */ /* 0x000fe200000010ff */
[----:B------:R-:W-:Y:S01]  /*9660*/  FMUL2 R40, R16.F32x2.HI_LO, UR4.F32 ;  /* 0x0000000410287c4a */ /* 0x000fe20009000000 */
[----:B------:R-:W-:Y:S01]  /*9670*/  F2FP.BF16.F32.PACK_AB R18, R33, R32 ;  /* 0x000000202112723e */ /* 0x000fe200000010ff */
[----:B------:R-:W-:Y:S01]  /*9680*/  FMUL2 R42, R14.F32x2.HI_LO, UR4.F32 ;  /* 0x000000040e2a7c4a */ /* 0x000fe20009000000 */
[----:B------:R-:W-:Y:S01]  /*9690*/  F2FP.BF16.F32.PACK_AB R15, R27, R26 ;  /* 0x0000001a1b0f723e */ /* 0x000fe200000010ff */
[----:B------:R-:W-:Y:S01]  /*96a0*/  FMUL2 R36, R12.F32x2.HI_LO, UR4.F32 ;  /* 0x000000040c247c4a */ /* 0x000fe20009000000 */
[----:B------:R-:W-:Y:S01]  /*96b0*/  SHF.R.U32.HI R12, RZ, 0x3, R55 ;  /* 0x00000003ff0c7819 */ /* 0x000fe20000011637 */
[----:B------:R-:W-:Y:S01]  /*96c0*/  FMUL2 R44, R10.F32x2.HI_LO, UR4.F32 ;  /* 0x000000040a2c7c4a */ /* 0x000fe20009000000 */
[----:B------:R-:W-:Y:S01]  /*96d0*/  SHF.R.U32.HI R11, RZ, 0x3, R56 ;  /* 0x00000003ff0b7819 */ /* 0x000fe20000011638 */
[----:B------:R-:W-:Y:S01]  /*96e0*/  FMUL2 R46, R8.F32x2.HI_LO, UR4.F32 ;  /* 0x00000004082e7c4a */ /* 0x000fe20009000000 */
[----:B------:R-:W-:Y:S01]  /*96f0*/  LOP3.LUT R55, R55, 0x30, R12, 0x78, !PT ;  /* 0x0000003037377812 */ /* 0x000fe200078e780c */
[----:B------:R-:W-:Y:S01]  /*9700*/  FMUL2 R48, R6.F32x2.HI_LO, UR4.F32 ;  /* 0x0000000406307c4a */ /* 0x000fe20009000000 */
[----:B------:R-:W-:Y:S01]  /*9710*/  LOP3.LUT R56, R56, 0x30, R11, 0x78, !PT ;  /* 0x0000003038387812 */ /* 0x000fe200078e780b */
[----:B------:R-:W-:Y:S01]  /*9720*/  FMUL2 R50, R4.F32x2.HI_LO, UR4.F32 ;  /* 0x0000000404327c4a */ /* 0x000fe20009000000 */
[----:B------:R-:W-:Y:S01]  /*9730*/  UIADD3 UR4, UPT, UPT, UR7, UR7, URZ ;  /* 0x0000000707047290 */ /* 0x000fe2000fffe0ff */
[----:B------:R-:W-:-:S02]  /*9740*/  F2FP.BF16.F32.PACK_AB R7, R45, R44 ;  /* 0x0000002c2d07723e */ /* 0x000fc400000010ff */
[----:B------:R-:W-:Y:S02]  /*9750*/  F2FP.BF16.F32.PACK_AB R6, R47, R46 ;  /* 0x0000002e2f06723e */ /* 0x000fe400000010ff */
[----:B------:R-:W-:Y:S02]  /*9760*/  F2FP.BF16.F32.PACK_AB R5, R49, R48 ;  /* 0x000000303105723e */ /* 0x000fe400000010ff */
[----:B------:R-:W-:Y:S02]  /*9770*/  F2FP.BF16.F32.PACK_AB R4, R51, R50 ;  /* 0x000000323304723e */ /* 0x000fe400000010ff */
[----:B------:R-:W-:Y:S02]  /*9780*/  F2FP.BF16.F32.PACK_AB R11, R39, R38 ;  /* 0x00000026270b723e */ /* 0x000fe400000010ff */
[----:B------:R-:W-:Y:S01]  /*9790*/  F2FP.BF16.F32.PACK_AB R10, R41, R40 ;  /* 0x00000028290a723e */ /* 0x000fe200000010ff */
[----:B------:R1:W-:Y:S01]  /*97a0*/  STS.128 [R53+UR4], R4 ;  /* 0x0000000435007988 */ /* 0x0003e20008000c04 */
[----:B------:R-:W-:-:S02]  /*97b0*/  F2FP.BF16.F32.PACK_AB R9, R43, R42 ;  /* 0x0000002a2b09723e */ /* 0x000fc400000010ff */
[----:B------:R-:W-:Y:S02]  /*97c0*/  F2FP.BF16.F32.PACK_AB R8, R37, R36 ;  /* 0x000000242508723e */ /* 0x000fe400000010ff */
[----:B------:R-:W-:Y:S02]  /*97d0*/  F2FP.BF16.F32.PACK_AB R14, R25, R24 ;  /* 0x00000018190e723e */ /* 0x000fe400000010ff */
[----:B------:R-:W-:Y:S01]  /*97e0*/  F2FP.BF16.F32.PACK_AB R13, R23, R22 ;  /* 0x00000016170d723e */ /* 0x000fe200000010ff */
[----:B------:R1:W-:Y:S01]  /*97f0*/  STS.128 [R54+UR4], R8 ;  /* 0x0000000836007988 */ /* 0x0003e20008000c04 */
[----:B------:R-:W-:Y:S02]  /*9800*/  F2FP.BF16.F32.PACK_AB R12, R21, R20 ;  /* 0x00000014150c723e */ /* 0x000fe400000010ff */
[----:B------:R-:W-:Y:S02]  /*9810*/  F2FP.BF16.F32.PACK_AB R17, R31, R30 ;  /* 0x0000001e1f11723e */ /* 0x000fe400000010ff */
[----:B------:R-:W-:Y:S01]  /*9820*/  F2FP.BF16.F32.PACK_AB R16, R29, R28 ;  /* 0x0000001c1d10723e */ /* 0x000fe200000010ff */
[----:B------:R1:W-:Y:S04]  /*9830*/  STS.128 [R55+UR4], R12 ;  /* 0x0000000c37007988 */ /* 0x0003e80008000c04 */
[----:B------:R1:W-:Y:S01]  /*9840*/  STS.128 [R56+UR4], R16 ;  /* 0x0000001038007988 */ /* 0x0003e20008000c04 */
[----:B------:R2:W-:Y:S06]  /*9850*/  MEMBAR.ALL.CTA ;  /* 0x0000000000007992 */ /* 0x0005ec0000008000 */
[----:B--2---:R-:W2:Y:S02]  /*9860*/  FENCE.VIEW.ASYNC.S ;  /* 0x00000000000073c6 */ /* 0x004ea40000000000 */
[----:B--2---:R1:W-:Y:S06]  /*9870*/  BAR.SYNC.DEFER_BLOCKING R52, 0x80 ;  /* 0x000200340000751d */ /* 0x0043ec0000010000 */
[----:B------:R-:W-:Y:S05]  /*9880*/  BRA.U UP0, `(.L_x_134) ;  /* 0x0000000100387547 */ /* 0x000fea000b800000 */
[----:B------:R-:W2:Y:S01]  /*9890*/  LDCU.64 UR4, c[0x0][0x348] ;  /* 0x00006900ff0477ac */ /* 0x000ea20008000a00 */
[----:B-1----:R-:W-:Y:S01]  /*98a0*/  LOP3.LUT R4, R3, 0x2000, RZ, 0xc0, !PT ;  /* 0x0000200003047812 */ /* 0x002fe200078ec0ff */
[----:B------:R-:W-:Y:S01]  /*98b0*/  IMAD.U32 R3, RZ, RZ, UR6 ;  /* 0x00000006ff037e24 */ /* 0x000fe2000f8e00ff */
[----:B------:R-:W-:-:S04]  /*98c0*/  PLOP3.LUT P0, PT, PT, PT, PT, 0x80, 0x8 ;  /* 0x000000000008781c */ /* 0x000fc80003f0f070 */
[----:B------:R-:W-:Y:S01]  /*98d0*/  IADD3 R3, PT, PT, R3, 0x2400, R4 ;  /* 0x0000240003037810 */ /* 0x000fe20007ffe004 */
[----:B--2---:R-:W-:-:S04]  /*98e0*/  UIADD3 UR4, UP0, UPT, UR4, 0x580, URZ ;  /* 0x0000058004047890 */ /* 0x004fc8000ff1e0ff */
[----:B------:R-:W-:-:S12]  /*98f0*/  UIADD3.X UR5, UPT, UPT, URZ, UR5, URZ, UP0, !UPT ;  /* 0x00000005ff057290 */ /* 0x000fd800087fe4ff */
.L_x_135:
[----:B------:R-:W-:Y:S02]  /*9900*/  PLOP3.LUT P1, PT, P1, P0, PT, 0xf2, 0x2f ;  /* 0x00000000002f781c */ /* 0x000fe40000f21e72 */
[----:B------:R-:W-:-:S08]  /*9910*/  @P0 R2UR P1, UR8, R3 ;  /* 0x00000000030802ca */ /* 0x000fd00000020000 */
[----:B------:R-:W-:Y:S02]  /*9920*/  @P0 PLOP3.LUT P0, PT, P1, PT, PT, 0x80, 0x8 ;  /* 0x000000000008081c */ /* 0x000fe40000f0f070 */
[----:B------:R-:W-:-:S03]  /*9930*/  PLOP3.LUT P1, PT, PT, PT, PT, 0x80, 0x8 ;  /* 0x000000000008781c */ /* 0x000fc60003f2f070 */
[----:B------:R1:W-:Y:S08]  /*9940*/  UTMASTG.4D [UR8], [UR4], desc[URZ] ;  /* 0x0000ff08040073b5 */ /* 0x0003f00008019000 */
[----:B-1----:R-:W-:Y:S05]  /*9950*/  @P0 BRA.U.ANY `(.L_x_135) ;  /* 0xfffffffd00e80947 */ /* 0x002fea000393ffff */
[----:B------:R2:W-:Y:S06]  /*9960*/  BAR.ARV R52, 0xa0 ;  /* 0x000280340000751d */ /* 0x0005ec0000002000 */
.L_x_134:
[----:B------:R3:W-:Y:S06]  /*9970*/  MEMBAR.ALL.CTA ;  /* 0x0000000000007992 */ /* 0x0007ec0000008000 */
[----:B---3--:R-:W3:Y:S01]  /*9980*/  FENCE.VIEW.ASYNC.S ;  /* 0x00000000000073c6 */ /* 0x008ee20000000000 */
[----:B------:R-:W-:Y:S01]  /*9990*/  R2UR UR5, R2 ;  /* 0x00000000020572ca */ /* 0x000fe200000e0000 */
[----:B---3--:R3:W-:Y:S01]  /*99a0*/  BAR.SYNC.DEFER_BLOCKING R52, 0xa0 ;  /* 0x000280340000751d */ /* 0x0087e20000010000 */
[----:B------:R-:W-:Y:S01]  /*99b0*/  ELECT P0, URZ, PT ;  /* 0x0000000000ff782f */ /* 0x000fe20003800000 */
[----:B------:R-:W-:-:S10]  /*99c0*/  UIADD3 UR4, UPT, UPT, UR6, 0x88, URZ ;  /* 0x0000008806047890 */ /* 0x000fd4000fffe0ff */
[----:B------:R-:W-:Y:S02]  /*99d0*/  UPRMT UR4, UR5, 0x654, UR4 ;  /* 0x0000065405047896 */ /* 0x000fe40008000004 */
[----:B------:R-:W-:Y:S01]  /*99e0*/  @P0 IMAD.MOV.U32 R3, RZ, RZ, 0x1 ;  /* 0x00000001ff030424 */ /* 0x000fe200078e00ff */
[----:B------:R-:W-:-:S06]  /*99f0*/  NOP ;  /* 0x0000000000007918 */ /* 0x000fcc0000000000 */
[----:B------:R3:W-:Y:S01]  /*9a00*/  @P0 SYNCS.ARRIVE.TRANS64.RED.ART0 RZ, [UR4], R3 ;  /* 0x00000003ffff09a7 */ /* 0x0007e20008500404 */
[----:B------:R-:W-:Y:S06]  /*9a10*/  BAR.ARV 0x5, 0x1a0 ;  /* 0x0146800000007b1d */ /* 0x000fec0000002000 */
[----:B------:R-:W-:Y:S05]  /*9a20*/  BRA `(.L_x_136) ;  /* 0x0000000000407947 */ /* 0x000fea0003800000 */
.L_x_116:
[----:B------:R-:W-:Y:S05]  /*9a30*/  @!P3 BRA `(.L_x_137) ;  /* 0x000000000038b947 */ /* 0x000fea0003800000 */
[----:B------:R1:W5:Y:S01]  /*9a40*/  LDL R3, [R1] ;  /* 0x0000000001037983 */ /* 0x0003620000100800 */
[----:B------:R-:W5:Y:S01]  /*9a50*/  S2UR UR4, SR_CgaCtaId ;  /* 0x00000000000479c3 */ /* 0x000f620000008800 */
[----:B------:R-:W-:-:S13]  /*9a60*/  ELECT P0, URZ, PT ;  /* 0x0000000000ff782f */ /* 0x000fda0003800000 */
[----:B-12-4-:R-:W-:Y:S01]  /*9a70*/  @P0 MOV R4, 0x400 ;  /* 0x0000040000040802 */ /* 0x016fe20000000f00 */
[----:B-----5:R-:W-:-:S05]  /*9a80*/  @P0 IMAD.U32 R3, RZ, RZ, UR4 ;  /* 0x00000004ff030e24 */ /* 0x020fca000f8e00ff */
[----:B------:R-:W-:Y:S01]  /*9a90*/  @P0 LEA R4, R3, R4, 0x18 ;  /* 0x0000000403040211 */ /* 0x000fe200078ec0ff */
[----:B------:R1:W-:Y:S02]  /*9aa0*/  @P0 STL [R1], R3 ;  /* 0x0000000301000387 */ /* 0x0003e40000100800 */
[----:B-1----:R-:W-:-:S05]  /*9ab0*/  IMAD.MOV.U32 R3, RZ, RZ, 0x20 ;  /* 0x00000020ff037424 */ /* 0x002fca00078e00ff */
[----:B------:R-:W-:-:S04]  /*9ac0*/  @P0 IADD3 R6, PT, PT, -R3, 0x100000, RZ ;  /* 0x0010000003060810 */ /* 0x000fc80007ffe1ff */
[C---:B------:R-:W-:Y:S02]  /*9ad0*/  @P0 SHF.L.U32 R7, R6.reuse, 0xb, RZ ;  /* 0x0000000b06070819 */ /* 0x040fe400000006ff */
[----:B------:R-:W-:-:S05]  /*9ae0*/  @P0 SHF.L.U32 R6, R6, 0x1, RZ ;  /* 0x0000000106060819 */ /* 0x000fca00000006ff */
[----:B------:R1:W-:Y:S04]  /*9af0*/  @P0 STS.64 [R4+URZ+0xe8], R6 ;  /* 0x0000e80604000988 */ /* 0x0003e80008000aff */
[----:B------:R-:W2:Y:S02]  /*9b00*/  FENCE.VIEW.ASYNC.S ;  /* 0x00000000000073c6 */ /* 0x000ea40000000000 */
[----:B--2---:R-:W2:Y:S02]  /*9b10*/  SYNCS.CCTL.IVALL ;  /* 0x00000000000079b1 */ /* 0x004ea40000000000 */
.L_x_137:
[----:B--2---:R-:W-:Y:S01]  /*9b20*/  NOP ;  /* 0x0000000000007918 */ /* 0x004fe20000000000 */
.L_x_136:
[----:B------:R-:W-:-:S13]  /*9b30*/  R2UR UR4, R0 ;  /* 0x00000000000472ca */ /* 0x000fda00000e0000 */
[----:B------:R-:W-:Y:S01]  /*9b40*/  UISETP.GT.U32.AND UP0, UPT, UR4, 0x3, UPT ;  /* 0x000000030400788c */ /* 0x000fe2000bf04070 */
[----:B------:R-:W-:Y:S10]  /*9b50*/  @!P3 BRA `(.L_x_138) ;  /* 0x000000000038b947 */ /* 0x000ff40003800000 */
[----:B-1--4-:R1:W4:Y:S01]  /*9b60*/  LDL R4, [R1] ;  /* 0x0000000001047983 */ /* 0x0123220000100800 */
[----:B------:R-:W4:Y:S01]  /*9b70*/  S2UR UR4, SR_CgaCtaId ;  /* 0x00000000000479c3 */ /* 0x000f220000008800 */
[----:B------:R-:W-:Y:S01]  /*9b80*/  ELECT P0, URZ, PT ;  /* 0x0000000000ff782f */ /* 0x000fe20003800000 */
[----:B------:R-:W-:-:S12]  /*9b90*/  IMAD.MOV.U32 R0, RZ, RZ, 0x20 ;  /* 0x00000020ff007424 */ /* 0x000fd800078e00ff */
[----:B---3--:R-:W-:Y:S01]  /*9ba0*/  @P0 MOV R3, 0x400 ;  /* 0x0000040000030802 */ /* 0x008fe20000000f00 */
[----:B----4-:R-:W-:-:S05]  /*9bb0*/  @P0 IMAD.U32 R4, RZ, RZ, UR4 ;  /* 0x00000004ff040e24 */ /* 0x010fca000f8e00ff */
[----:B------:R-:W-:Y:S01]  /*9bc0*/  @P0 LEA R3, R4, R3, 0x18 ;  /* 0x0000000304030211 */ /* 0x000fe200078ec0ff */
[----:B------:R3:W-:Y:S02]  /*9bd0*/  @P0 STL [R1], R4 ;  /* 0x0000000401000387 */ /* 0x0007e40000100800 */
[----:B---3--:R-:W-:-:S04]  /*9be0*/  @P0 IADD3 R4, PT, PT, -R0, 0x100000, RZ ;  /* 0x0010000000040810 */ /* 0x008fc80007ffe1ff */
[C---:B------:R-:W-:Y:S02]  /*9bf0*/  @P0 SHF.L.U32 R5, R4.reuse, 0xb, RZ ;  /* 0x0000000b04050819 */ /* 0x040fe400000006ff */
[----:B------:R-:W-:-:S05]  /*9c00*/  @P0 SHF.L.U32 R4, R4, 0x1, RZ ;  /* 0x0000000104040819 */ /* 0x000fca00000006ff */
[----:B------:R1:W-:Y:S04]  /*9c10*/  @P0 STS.64 [R3+URZ+0xe8], R4 ;  /* 0x0000e80403000988 */ /* 0x0003e80008000aff */
[----:B------:R-:W3:Y:S02]  /*9c20*/  FENCE.VIEW.ASYNC.S ;  /* 0x00000000000073c6 */ /* 0x000ee40000000000 */
[----:B---3--:R-:W3:Y:S02]  /*9c30*/  SYNCS.CCTL.IVALL ;  /* 0x00000000000079b1 */ /* 0x008ee40000000000 */
.L_x_138:
[----:B---3--:R-:W-:Y:S01]  /*9c40*/  NOP ;  /* 0x0000000000007918 */ /* 0x008fe20000000000 */
[----:B------:R-:W-:Y:S05]  /*9c50*/  BRA.U UP0, `(.L_x_139) ;  /* 0x0000000900ac7547 */ /* 0x000fea000b800000 */
[----:B------:R-:W-:Y:S01]  /*9c60*/  NOP ;  /* 0x0000000000007918 */ /* 0x000fe20000000000 */
.L_x_140:
[----:B------:R-:W-:Y:S05]  /*9c70*/  WARPSYNC.ALL ;  /* 0x0000000000007948 */ /* 0x000fea0003800000 */
[----:B------:R-:W-:-:S04]  /*9c80*/  NOP ;  /* 0x0000000000007918 */ /* 0x000fc80000000000 */
[----:B------:R-:W3:Y:S02]  /*9c90*/  USETMAXREG.TRY_ALLOC.CTAPOOL UP0, 0x88 ;  /* 0x00000088000079c8 */ /* 0x000ee40008000600 */
[----:B---3--:R-:W-:-:S13]  /*9ca0*/  PLOP3.LUT P0, PT, PT, PT, UP0, 0x80, 0x8 ;  /* 0x000000000008781c */ /* 0x008fda0003f0f008 */
[----:B------:R-:W-:Y:S05]  /*9cb0*/  @!P0 BRA `(.L_x_140) ;  /* 0xfffffffc00ec8947 */ /* 0x000fea000383ffff */
[----:B-1----:R-:W1:Y:S01]  /*9cc0*/  S2R R3, SR_TID.X ;  /* 0x0000000000037919 */ /* 0x002e620000002100 */
[----:B------:R-:W-:Y:S05]  /*9cd0*/  WARPSYNC.ALL ;  /* 0x0000000000007948 */ /* 0x000fea0003800000 */
[----:B------:R-:W-:Y:S01]  /*9ce0*/  NOP ;  /* 0x0000000000007918 */ /* 0x000fe20000000000 */
[----:B------:R-:W3:Y:S01]  /*9cf0*/  S2UR UR7, SR_CTAID.Z ;  /* 0x00000000000779c3 */ /* 0x000ee20000002700 */
[----:B------:R-:W5:Y:S01]  /*9d00*/  LDCU UR9, c[0x0][0x380] ;  /* 0x00007000ff0977ac */ /* 0x000f620008000800 */
[----:B------:R-:W3:Y:S06]  /*9d10*/  LDCU.128 UR12, c[0x0][0x4a0] ;  /* 0x00009400ff0c77ac */ /* 0x000eec0008000c00 */
[----:B------:R-:W2:Y:S01]  /*9d20*/  S2UR UR16, SR_CTAID.Y ;  /* 0x00000000001079c3 */ /* 0x000ea20000002600 */
[----:B-----5:R-:W-:-:S02]  /*9d30*/  UIADD3 UR6, UPT, UPT, -UR9, URZ, URZ ;  /* 0x000000ff09067290 */ /* 0x020fc4000fffe1ff */
[----:B------:R-:W-:Y:S02]  /*9d40*/  UIADD3 UR8, UPT, UPT, UR9, -0x1, URZ ;  /* 0xffffffff09087890 */ /* 0x000fe4000fffe0ff */
[----:B------:R-:W-:Y:S02]  /*9d50*/  USHF.R.S32.HI UR6, URZ, 0x1f, UR6 ;  /* 0x0000001fff067899 */ /* 0x000fe40008011406 */
[----:B---3--:R-:W-:Y:S01]  /*9d60*/  UIMAD.WIDE.U32 UR4, UR7, UR14, URZ ;  /* 0x0000000e070472a5 */ /* 0x008fe2000f8e00ff */
[----:B-1----:R-:W-:Y:S01]  /*9d70*/  SHF.R.U32.HI R0, RZ, 0x5, R3 ;  /* 0x00000005ff007819 */ /* 0x002fe20000011603 */
[----:B------:R-:W-:Y:S02]  /*9d80*/  ULEA.HI UR6, UR6, -UR9, URZ, 0x7 ;  /* 0x8000000906067291 */ /* 0x000fe4000f8f38ff */
[----:B------:R-:W-:Y:S01]  /*9d90*/  UIMAD UR5, UR7, UR15, UR5 ;  /* 0x0000000f070572a4 */ /* 0x000fe2000f8e0205 */
[----:B------:R-:W-:Y:S01]  /*9da0*/  LOP3.LUT R0, R0, 0x3, RZ, 0xc0, !PT ;  /* 0x0000000300007812 */ /* 0x000fe200078ec0ff */
[----:B------:R-:W-:-:S02]  /*9db0*/  USHF.R.S32.HI UR7, URZ, 0x1f, UR8 ;  /* 0x0000001fff077899 */ /* 0x000fc40008011408 */
[----:B------:R-:W-:Y:S02]  /*9dc0*/  UISETP.GT.AND UP0, UPT, UR9, URZ, UPT ;  /* 0x000000ff0900728c */ /* 0x000fe4000bf04270 */
[----:B------:R-:W-:Y:S01]  /*9dd0*/  ULEA.HI UR8, UR7, UR8, URZ, 0x7 ;  /* 0x0000000807087291 */ /* 0x000fe2000f8f38ff */
[----:B------:R-:W1:Y:S01]  /*9de0*/  SHFL.IDX PT, R0, R0, RZ, 0x1f ;  /* 0x00001fff00007589 */ /* 0x000e6200000e0000 */
[----:B------:R-:W-:Y:S02]  /*9df0*/  USHF.R.S32.HI UR7, URZ, 0x7, UR6 ;  /* 0x00000007ff077899 */ /* 0x000fe40008011406 */
[----:B------:R-:W-:Y:S02]  /*9e00*/  ULEA.HI.SX32 UR6, UR8, 0x1, 0x19 ;  /* 0x0000000108067891 */ /* 0x000fe4000f8fcaff */
[----:B------:R-:W-:Y:S02]  /*9e10*/  UIADD3 UR7, UPT, UPT, -UR7, URZ, URZ ;  /* 0x000000ff07077290 */ /* 0x000fe4000fffe1ff */
[----:B--2---:R-:W-:-:S04]  /*9e20*/  UIMAD.WIDE.U32 UR10, UR16, UR12, UR4 ;  /* 0x0000000c100a72a5 */ /* 0x004fc8000f8e0004 */
[----:B------:R-:W-:Y:S01]  /*9e30*/  UIMAD UR16, UR16, UR13, UR11 ;  /* 0x0000000d101072a4 */ /* 0x000fe2000f8e020b */
[----:B------:R-:W-:Y:S02]  /*9e40*/  @!UP0 UMOV UR6, UR7 ;  /* 0x0000000700068c82 */ /* 0x000fe40008000000 */
[----:B------:R-:W-:Y:S01]  /*9e50*/  UISETP.GE.AND UP0, UPT, UR6, 0x1, UPT ;  /* 0x000000010600788c */ /* 0x000fe2000bf06270 */
[----:B------:R-:W-:Y:S08]  /*9e60*/  BAR.SYNC.DEFER_BLOCKING 0x5, 0x1a0 ;  /* 0x0146800000007b1d */ /* 0x000ff00000010000 */
[----:B------:R-:W-:Y:S05]  /*9e70*/  BRA.U !UP0, `(.L_x_141) ;  /* 0x0000000908087547 */ /* 0x000fea000b800000 */
[----:B----4-:R-:W2:Y:S01]  /*9e80*/  LDL.LU R4, [R1] ;  /* 0x0000000001047983 */ /* 0x010ea20000300800 */
[----:B------:R-:W3:Y:S01]  /*9e90*/  S2UR UR8, SR_CgaCtaId ;  /* 0x00000000000879c3 */ /* 0x000ee20000008800 */
[----:B------:R-:W-:Y:S01]  /*9ea0*/  R2UR UR5, R2 ;  /* 0x00000000020572ca */ /* 0x000fe200000e0000 */
[C---:B------:R-:W-:Y:S01]  /*9eb0*/  IMAD.SHL.U32 R39, R3.reuse, 0x10, RZ ;  /* 0x0000001003277824 */ /* 0x040fe200078e00ff */
[----:B------:R-:W-:Y:S01]  /*9ec0*/  UMOV UR4, 0x400 ;  /* 0x0000040000047882 */ /* 0x000fe20000000000 */
[----:B------:R-:W-:Y:S01]  /*9ed0*/  IMAD.U32 R40, R3, 0x10000, RZ ;  /* 0x0001000003287824 */ /* 0x000fe200078e00ff */
[----:B------:R-:W-:Y:S01]  /*9ee0*/  CS2R R36, SRZ ;  /* 0x0000000000247805 */ /* 0x000fe2000001ff00 */
[----:B------:R-:W-:Y:S01]  /*9ef0*/  UIADD3 UR9, UPT, UPT, -UR6, URZ, URZ ;  /* 0x000000ff06097290 */ /* 0x000fe2000fffe1ff */
[----:B------:R-:W-:Y:S01]  /*9f00*/  LOP3.LUT R39, R39, 0x7f0, RZ, 0xc0, !PT ;  /* 0x000007f027277812 */ /* 0x000fe200078ec0ff */
[----:B------:R-:W4:Y:S01]  /*9f10*/  LDCU.64 UR14, c[0x0][0x488] ;  /* 0x00009100ff0e77ac */ /* 0x000f220008000a00 */
[----:B------:R-:W-:Y:S01]  /*9f20*/  LOP3.LUT R40, R40, 0x600000, RZ, 0xc0, !PT ;  /* 0x0060000028287812 */ /* 0x000fe200078ec0ff */
[----:B------:R-:W-:-:S03]  /*9f30*/  UMOV UR7, 0x7 ;  /* 0x0000000700077882 */ /* 0x000fc60000000000 */
[----:B------:R-:W-:Y:S01]  /*9f40*/  LOP3.LUT R40, R40, 0x20, RZ, 0xfc, !PT ;  /* 0x0000002028287812 */ /* 0x000fe200078efcff */
[----:B---3--:R-:W-:-:S04]  /*9f50*/  ULEA UR8, UR8, UR4, 0x18 ;  /* 0x0000000408087291 */ /* 0x008fc8000f8ec0ff */
[----:B------:R-:W-:Y:S02]  /*9f60*/  UIADD3 UR12, UPT, UPT, UR8, 0x98, URZ ;  /* 0x00000098080c7890 */ /* 0x000fe4000fffe0ff */
[----:B------:R-:W-:Y:S01]  /*9f70*/  VIADD R38, R39, UR8 ;  /* 0x0000000827267c36 */ /* 0x000fe20008000000 */
[----:B------:R-:W-:Y:S02]  /*9f80*/  UIADD3 UR13, UPT, UPT, UR8, 0x20800, URZ ;  /* 0x00020800080d7890 */ /* 0x000fe4000fffe0ff */
[----:B------:R-:W-:Y:S01]  /*9f90*/  UPRMT UR12, UR5, 0x654, UR12 ;  /* 0x00000654050c7896 */ /* 0x000fe2000800000c */
[----:B--2---:R-:W-:-:S05]  /*9fa0*/  IMAD.SHL.U32 R42, R4, 0x1000, RZ ;  /* 0x00001000042a7824 */ /* 0x004fca00078e00ff */
[----:B----4-:R-:W-:-:S07]  /*9fb0*/  SHF.R.S32.HI R3, RZ, 0x1f, R42 ;  /* 0x0000001fff037819 */ /* 0x010fce000001142a */
.L_x_147:
[----:B------:R-:W-:Y:S02]  /*9fc0*/  SHF.L.U32 R4, R36, 0x1f, RZ ;  /* 0x0000001f24047819 */ /* 0x000fe400000006ff */
[----:B------:R-:W-:Y:S02]  /*9fd0*/  R2UR UR4, R40 ;  /* 0x00000000280472ca */ /* 0x000fe400000e0000 */
[----:B------:R-:W2:Y:S02]  /*9fe0*/  SYNCS.PHASECHK.TRANS64.TRYWAIT P0, [UR8+0x90], R4 ;  /* 0x00009004ff0075a7 */ /* 0x000ea40008001108 */
[----:B-12---:R-:W-:Y:S11]  /*9ff0*/  @!P0 BRA `(.L_x_142) ;  /* 0x0000002000208947 */ /* 0x006ff60003800000 */
.L_x_254:
[----:B--2---:R-:W2:Y:S01]  /*a000*/  LDTM.x32 R4, tmem[UR4] ;  /* 0x00000004000479ee */ /* 0x004ea200082c0000 */
[----:B------:R-:W-:Y:S01]  /*a010*/  ELECT P0, URZ, PT ;  /* 0x0000000000ff782f */ /* 0x000fe20003800000 */
[----:B------:R-:W-:Y:S01]  /*a020*/  NOP ;  /* 0x0000000000007918 */ /* 0x000fe20000000000 */
[----:B------:R-:W-:-:S04]  /*a030*/  UIADD3 UR9, UPT, UPT, UR9, 0x1, URZ ;  /* 0x0000000109097890 */ /* 0x000fc8000fffe0ff */
[----:B------:R-:W-:-:S07]  /*a040*/  UISETP.NE.AND UP0, UPT, UR9, URZ, UPT ;  /* 0x000000ff0900728c */ /* 0x000fce000bf05270 */
[----:B------:R-:W-:Y:S01]  /*a050*/  @P0 IMAD.MOV.U32 R2, RZ, RZ, 0x1 ;  /* 0x00000001ff020424 */ /* 0x000fe200078e00ff */
[----:B--2---:R-:W-:-:S03]  /*a060*/  NOP ;  /* 0x0000000000007918 */ /* 0x004fc60000000000 */
[----:B------:R2:W-:Y:S01]  /*a070*/  @P0 SYNCS.ARRIVE.TRANS64.RED.ART0 RZ, [UR12], R2 ;  /* 0x00000002ffff09a7 */ /* 0x0005e2000850040c */
[--C-:B------:R-:W-:Y:S01]  /*a080*/  IADD3 R41, P1, P0, R42, UR10, R37.reuse ;  /* 0x0000000a2a297c10 */ /* 0x100fe2000f83e025 */
[----:B------:R3:W-:Y:S04]  /*a090*/  STS.128 [R39+UR8+0x20800], R4 ;  /* 0x0208000427007988 */ /* 0x0007e80008000c08 */
[----:B------:R3:W-:Y:S01]  /*a0a0*/  STS.128 [R39+UR8+0x21000], R8 ;  /* 0x0210000827007988 */ /* 0x0007e20008000c08 */
[----:B------:R4:W-:Y:S06]  /*a0b0*/  MEMBAR.ALL.CTA ;  /* 0x0000000000007992 */ /* 0x0009ec0000008000 */
[----:B----4-:R-:W4:Y:S01]  /*a0c0*/  FENCE.VIEW.ASYNC.S ;  /* 0x00000000000073c6 */ /* 0x010f220000000000 */
[----:B--2---:R-:W-:-:S04]  /*a0d0*/  SHF.R.S32.HI R2, RZ, 0x1f, R37 ;  /* 0x0000001fff027819 */ /* 0x004fc80000011425 */
[----:B------:R-:W-:Y:S01]  /*a0e0*/  IADD3.X R2, PT, PT, R3, UR16, R2, P1, P0 ;  /* 0x0000001003027c10 */ /* 0x000fe20008fe0402 */
[----:B----4-:R-:W-:Y:S01]  /*a0f0*/  BAR.SYNC.DEFER_BLOCKING 0x4, 0x80 ;  /* 0x0102000000007b1d */ /* 0x010fe20000010000 */
[----:B-1----:R-:W-:Y:S02]  /*a100*/  ISETP.NE.AND P1, PT, R0, RZ, PT ;  /* 0x000000ff0000720c */ /* 0x002fe40003f25270 */
[----:B------:R-:W-:-:S04]  /*a110*/  LEA R44, P0, R41, UR14, 0x2 ;  /* 0x0000000e292c7c11 */ /* 0x000fc8000f8010ff */
[----:B------:R-:W-:-:S07]  /*a120*/  LEA.HI.X R45, R41, UR15, R2, 0x2, P0 ;  /* 0x0000000f292d7c11 */ /* 0x000fce00080f1402 */
[----:B---3--:R-:W-:Y:S05]  /*a130*/  @P1 BRA `(.L_x_143) ;  /* 0x00000000001c1947 */ /* 0x008fea0003800000 */
[----:B------:R-:W-:-:S13]  /*a140*/  ELECT P0, URZ, PT ;  /* 0x0000000000ff782f */ /* 0x000fda0003800000 */
[----:B------:R-:W-:Y:S01]  /*a150*/  @P0 R2UR.BROADCAST UR4, R44 ;  /* 0x000000002c0402ca */ /* 0x000fe200008e0000 */
[----:B------:R-:W-:Y:S01]  /*a160*/  UMOV UR6, 0x100 ;  /* 0x0000010000067882 */ /* 0x000fe20000000000 */
[----:B------:R-:W-:-:S13]  /*a170*/  @P0 R2UR.BROADCAST UR5, R45 ;  /* 0x000000002d0502ca */ /* 0x000fda00008e0000 */
[----:B------:R1:W-:Y:S01]  /*a180*/  UBLKRED.G.S.ADD.F32.RN [UR4], [UR13], UR6 ;  /* 0x000000040d0073bb */ /* 0x0003e200080a0406 */
[----:B------:R0:W-:Y:S01]  /*a190*/  UTMACMDFLUSH ;  /* 0x00000000000079b7 */ /* 0x0001e20000000000 */
[----:B-1----:R-:W-:-:S04]  /*a1a0*/  DEPBAR.LE SB0, 0x3 ;  /* 0x000080c00000791a */ /* 0x002fc80000000000 */
.L_x_143:
[----:B------:R-:W-:Y:S01]  /*a1b0*/  UIADD3 UR5, UPT, UPT, UR7, -0x2, URZ ;  /* 0xfffffffe07057890 */ /* 0x000fe2000fffe0ff */
[----:B------:R-:W-:Y:S03]  /*a1c0*/  BAR.SYNC.DEFER_BLOCKING 0x4, 0x80 ;  /* 0x0102000000007b1d */ /* 0x000fe60000010000 */
[----:B------:R-:W-:-:S04]  /*a1d0*/  USHF.R.S32.HI UR4, URZ, 0x1f, UR5 ;  /* 0x0000001fff047899 */ /* 0x000fc80008011405 */
[----:B------:R-:W-:-:S04]  /*a1e0*/  ULEA.HI UR4, UR4, UR5, URZ, 0x2 ;  /* 0x0000000504047291 */ /* 0x000fc8000f8f10ff */
[----:B------:R-:W-:-:S04]  /*a1f0*/  ULOP3.LUT UR4, UR4, 0xfffffffc, URZ, 0xc0, !UPT ;  /* 0xfffffffc04047892 */ /* 0x000fc8000f8ec0ff */
[----:B------:R-:W-:-:S06]  /*a200*/  UIADD3 UR4, UPT, UPT, UR5, -UR4, URZ ;  /* 0x8000000405047290 */ /* 0x000fcc000fffe0ff */
[----:B------:R-:W-:-:S04]  /*a210*/  MOV R5, UR4 ;  /* 0x0000000400057c02 */ /* 0x000fc80008000f00 */
[----:B------:R-:W-:-:S05]  /*a220*/  LEA R5, R5, R38, 0xc ;  /* 0x0000002605057211 */ /* 0x000fca00078e60ff */
[----:B------:R1:W-:Y:S04]  /*a230*/  STS.128 [R5+0x20800], R12 ;  /* 0x0208000c05007388 */ /* 0x0003e80000000c00 */
[----:B------:R1:W-:Y:S01]  /*a240*/  STS.128 [R5+0x21000], R16 ;  /* 0x0210001005007388 */ /* 0x0003e20000000c00 */
[----:B------:R2:W-:Y:S06]  /*a250*/  MEMBAR.ALL.CTA ;  /* 0x0000000000007992 */ /* 0x0005ec0000008000 */
[----:B--2---:R-:W2:Y:S02]  /*a260*/  FENCE.VIEW.ASYNC.S ;  /* 0x00000000000073c6 */ /* 0x004ea40000000000 */
[----:B--2---:R-:W-:Y:S06]  /*a270*/  BAR.SYNC.DEFER_BLOCKING 0x4, 0x80 ;  /* 0x0102000000007b1d */ /* 0x004fec0000010000 */
[----:B------:R-:W-:Y:S05]  /*a280*/  @P1 BRA `(.L_x_144) ;  /* 0x00000000002c1947 */ /* 0x000fea0003800000 */
[----:B------:R-:W-:Y:S01]  /*a290*/  ELECT P2, URZ, PT ;  /* 0x0000000000ff782f */ /* 0x000fe20003840000 */
[----:B------:R-:W-:Y:S01]  /*a2a0*/  ULEA UR6, UR4, UR8, 0xc ;  /* 0x0000000804067291 */ /* 0x000fe2000f8e60ff */
[----:B------:R-:W-:-:S03]  /*a2b0*/  UMOV UR17, 0x100 ;  /* 0x0000010000117882 */ /* 0x000fc60000000000 */
[----:B------:R-:W-:-:S08]  /*a2c0*/  UIADD3 UR6, UPT, UPT, UR6, 0x20800, URZ ;  /* 0x0002080006067890 */ /* 0x000fd0000fffe0ff */
[----:B------:R-:W-:-:S04]  /*a2d0*/  @P2 IADD3 R4, P0, PT, R44, 0x1000, RZ ;  /* 0x000010002c042810 */ /* 0x000fc80007f1e0ff */
[----:B------:R-:W-:Y:S01]  /*a2e0*/  @P2 R2UR.BROADCAST UR4, R4 ;  /* 0x00000000040422ca */ /* 0x000fe200008e0000 */
[----:B-1----:R-:W-:-:S05]  /*a2f0*/  @P2 IMAD.X R5, RZ, RZ, R45, P0 ;  /* 0x000000ffff052224 */ /* 0x002fca00000e062d */
[----:B------:R-:W-:-:S13]  /*a300*/  @P2 R2UR.BROADCAST UR5, R5 ;  /* 0x00000000050522ca */ /* 0x000fda00008e0000 */
[----:B------:R2:W-:Y:S01]  /*a310*/  UBLKRED.G.S.ADD.F32.RN [UR4], [UR6], UR17 ;  /* 0x00000004060073bb */ /* 0x0005e200080a0411 */
[----:B------:R0:W-:Y:S01]  /*a320*/  UTMACMDFLUSH ;  /* 0x00000000000079b7 */ /* 0x0001e20000000000 */
[----:B--2---:R-:W-:-:S04]  /*a330*/  DEPBAR.LE SB0, 0x3 ;  /* 0x000080c00000791a */ /* 0x004fc80000000000 */
.L_x_144:
[----:B------:R-:W-:Y:S01]  /*a340*/  UIADD3 UR5, UPT, UPT, UR7, -0x1, URZ ;  /* 0xffffffff07057890 */ /* 0x000fe2000fffe0ff */
[----:B------:R-:W-:Y:S03]  /*a350*/  BAR.SYNC.DEFER_BLOCKING 0x4, 0x80 ;  /* 0x0102000000007b1d */ /* 0x000fe60000010000 */
[----:B------:R-:W-:-:S04]  /*a360*/  USHF.R.S32.HI UR4, URZ, 0x1f, UR5 ;  /* 0x0000001fff047899 */ /* 0x000fc80008011405 */
[----:B------:R-:W-:-:S04]  /*a370*/  ULEA.HI UR4, UR4, UR5, URZ, 0x2 ;  /* 0x0000000504047291 */ /* 0x000fc8000f8f10ff */
[----:B------:R-:W-:-:S04]  /*a380*/  ULOP3.LUT UR4, UR4, 0xfffffffc, URZ, 0xc0, !UPT ;  /* 0xfffffffc04047892 */ /* 0x000fc8000f8ec0ff */
[----:B------:R-:W-:-:S06]  /*a390*/  UIADD3 UR4, UPT, UPT, UR5, -UR4, URZ ;  /* 0x8000000405047290 */ /* 0x000fcc000fffe0ff */
[----:B-1----:R-:W-:-:S04]  /*a3a0*/  MOV R5, UR4 ;  /* 0x0000000400057c02 */ /* 0x002fc80008000f00 */
        /* <DEDUP_REMOVED lines=18> */
.L_x_145:
[----:B------:R-:W-:Y:S01]  /*a4d0*/  USHF.R.S32.HI UR4, URZ, 0x1f, UR7 ;  /* 0x0000001fff047899 */ /* 0x000fe20008011407 */
[----:B------:R-:W-:Y:S03]  /*a4e0*/  BAR.SYNC.DEFER_BLOCKING 0x4, 0x80 ;  /* 0x0102000000007b1d */ /* 0x000fe60000010000 */
[----:B------:R-:W-:-:S04]  /*a4f0*/  ULEA.HI UR4, UR4, UR7, URZ, 0x2 ;  /* 0x0000000704047291 */ /* 0x000fc8000f8f10ff */
[----:B------:R-:W-:-:S04]  /*a500*/  ULOP3.LUT UR4, UR4, 0xfffffffc, URZ, 0xc0, !UPT ;  /* 0xfffffffc04047892 */ /* 0x000fc8000f8ec0ff */
[----:B------:R-:W-:-:S06]  /*a510*/  UIADD3 UR4, UPT, UPT, -UR4, UR7, URZ ;  /* 0x0000000704047290 */ /* 0x000fcc000fffe1ff */
        /* <DEDUP_REMOVED lines=19> */
.L_x_146:
[----:B------:R-:W-:Y:S01]  /*a650*/  BAR.SYNC.DEFER_BLOCKING 0x4, 0x80 ;  /* 0x0102000000007b1d */ /* 0x000fe20000010000 */
[----:B------:R-:W-:Y:S01]  /*a660*/  IADD3 R37, PT, PT, R37, 0x2000, RZ ;  /* 0x0000200025257810 */ /* 0x000fe20007ffe0ff */
[----:B------:R-:W-:Y:S01]  /*a670*/  UIADD3 UR7, UPT, UPT, UR7, 0x4, URZ ;  /* 0x0000000407077890 */ /* 0x000fe2000fffe0ff */
[----:B------:R-:W-:-:S03]  /*a680*/  LOP3.LUT R36, R36, 0x1, RZ, 0x3c, !PT ;  /* 0x0000000124247812 */ /* 0x000fc600078e3cff */
[----:B------:R-:W-:Y:S08]  /*a690*/  BRA.U UP0, `(.L_x_147) ;  /* 0xfffffff900487547 */ /* 0x000ff0000b83ffff */
.L_x_141:
[----:B-1----:R-:W-:-:S13]  /*a6a0*/  ISETP.NE.AND P0, PT, R0, RZ, PT ;  /* 0x000000ff0000720c */ /* 0x002fda0003f05270 */
[----:B------:R-:W-:Y:S05]  /*a6b0*/  @P0 BRA `(.L_x_148) ;  /* 0x0000000000040947 */ /* 0x000fea0003800000 */
[----:B------:R-:W-:-:S04]  /*a6c0*/  DEPBAR.LE SB0, 0x0 ;  /* 0x000080000000791a */ /* 0x000fc80000000000 */
.L_x_148:
[----:B------:R-:W-:Y:S06]  /*a6d0*/  BAR.SYNC.DEFER_BLOCKING 0x4, 0x80 ;  /* 0x0102000000007b1d */ /* 0x000fec0000010000 */
[----:B------:R-:W-:-:S04]  /*a6e0*/  DEPBAR.LE SB0, 0x0 ;  /* 0x000080000000791a */ /* 0x000fc80000000000 */
[----:B------:R-:W-:Y:S06]  /*a6f0*/  BAR.ARV 0x5, 0x1a0 ;  /* 0x0146800000007b1d */ /* 0x000fec0000002000 */
[----:B------:R-:W-:Y:S05]  /*a700*/  BRA `(.L_x_149) ;  /* 0x0000000000347947 */ /* 0x000fea0003800000 */
.L_x_139:
[----:B------:R-:W-:Y:S05]  /*a710*/  @!P3 BRA `(.L_x_150) ;  /* 0x00000000002cb947 */ /* 0x000fea0003800000 */
[----:B------:R-:W3:Y:S01]  /*a720*/  S2UR UR4, SR_CgaCtaId ;  /* 0x00000000000479c3 */ /* 0x000ee20000008800 */
[----:B------:R-:W-:Y:S01]  /*a730*/  UMOV UR6, 0x400 ;  /* 0x0000040000067882 */ /* 0x000fe20000000000 */
[----:B------:R-:W-:Y:S01]  /*a740*/  UMOV UR5, 0x20 ;  /* 0x0000002000057882 */ /* 0x000fe20000000000 */
[----:B------:R-:W-:Y:S01]  /*a750*/  ELECT P0, URZ, PT ;  /* 0x0000000000ff782f */ /* 0x000fe20003800000 */
[----:B---3--:R-:W-:Y:S02]  /*a760*/  ULEA UR6, UR4, UR6, 0x18 ;  /* 0x0000000604067291 */ /* 0x008fe4000f8ec0ff */
[----:B------:R-:W-:-:S04]  /*a770*/  UIADD3 UR4, UPT, UPT, -UR5, 0x100000, URZ ;  /* 0x0010000005047890 */ /* 0x000fc8000fffe1ff */
[----:B------:R-:W-:Y:S02]  /*a780*/  USHF.L.U32 UR5, UR4, 0xb, URZ ;  /* 0x0000000b04057899 */ /* 0x000fe400080006ff */
[----:B------:R-:W-:Y:S01]  /*a790*/  USHF.L.U32 UR4, UR4, 0x1, URZ ;  /* 0x0000000104047899 */ /* 0x000fe200080006ff */
[----:B------:R-:W3:Y:S11]  /*a7a0*/  FENCE.VIEW.ASYNC.S ;  /* 0x00000000000073c6 */ /* 0x000ef60000000000 */
[----:B---3--:R3:W1:Y:S01]  /*a7b0*/  SYNCS.EXCH.64 URZ, [UR6+0xe8], UR4 ;  /* 0x0000e80406ff75b2 */ /* 0x0086620008000100 */
[----:B------:R-:W-:Y:S01]  /*a7c0*/  NOP ;  /* 0x0000000000007918 */ /* 0x000fe20000000000 */
.L_x_150:
[----:B------:R-:W-:Y:S01]  /*a7d0*/  NOP ;  /* 0x0000000000007918 */ /* 0x000fe20000000000 */
.L_x_149:
[----:B------:R-:W-:Y:S05]  /*a7e0*/  @!P3 BRA `(.L_x_151) ;  /* 0x00000000002cb947 */ /* 0x000fea0003800000 */
[----:B---3--:R-:W3:Y:S01]  /*a7f0*/  S2UR UR4, SR_CgaCtaId ;  /* 0x00000000000479c3 */ /* 0x008ee20000008800 */
        /* <DEDUP_REMOVED lines=8> */
[----:B---3--:R3:W2:Y:S01]  /*a880*/  SYNCS.EXCH.64 URZ, [UR6+0xe8], UR4 ;  /* 0x0000e80406ff75b2 */ /* 0x0086a20008000100 */
[----:B------:R-:W-:Y:S01]  /*a890*/  NOP ;  /* 0x0000000000007918 */ /* 0x000fe20000000000 */
.L_x_151:
[----:B------:R-:W-:Y:S01]  /*a8a0*/  NOP ;  /* 0x0000000000007918 */ /* 0x000fe20000000000 */
[----:B---3--:R-:W-:Y:S05]  /*a8b0*/  EXIT ;  /* 0x000000000000794d */ /* 0x008fea0003800000 */
.L_x_36:
[----:B-1----:R1:W2:Y:S02]  /*a8c0*/  SYNCS.PHASECHK.TRANS64.TRYWAIT P0, [R5+URZ+0x118], RZ ;  /* 0x000118ff050075a7 */ /* 0x0022a400080011ff */
[----:B--2---:R-:W-:Y:S05]  /*a8d0*/  @!P0 NANOSLEEP.SYNCS 0x989680 ;  /* 0x009896800000895d */ /* 0x004fea0003900000 */
[----:B------:R-:W2:Y:S02]  /*a8e0*/  @!P0 SYNCS.PHASECHK.TRANS64 P0, [R5+URZ+0x118], RZ ;  /* 0x000118ff050085a7 */ /* 0x000ea400080010ff */
[----:B--2---:R-:W-:Y:S05]  /*a8f0*/  @!P0 BRA `(.L_x_36) ;  /* 0xfffffffc00f08947 */ /* 0x004fea000383ffff */
[----:B------:R-:W-:Y:S05]  /*a900*/  BRA `(.L_x_152) ;  /* 0xffffff6800d07947 */ /* 0x000fea000383ffff */
.L_x_37:
[----:B------:R-:W-:Y:S02]  /*a910*/  MOV R8, 0x80000000 ;  /* 0x8000000000087802 */ /* 0x000fe40000000f00 */
[----:B------:R-:W-:-:S07]  /*a920*/  MOV R9, 0x80000000 ;  /* 0x8000000000097802 */ /* 0x000fce0000000f00 */
.L_x_153:
[----:B--2---:R2:W3:Y:S02]  /*a930*/  SYNCS.PHASECHK.TRANS64.TRYWAIT P0, [R5+URZ+0x118], R9 ;  /* 0x00011809050075a7 */ /* 0x0044e400080011ff */
[----:B---3--:R-:W-:Y:S05]  /*a940*/  @!P0 NANOSLEEP.SYNCS 0x989680 ;  /* 0x009896800000895d */ /* 0x008fea0003900000 */
[----:B------:R-:W3:Y:S02]  /*a950*/  @!P0 SYNCS.PHASECHK.TRANS64 P0, [R5+URZ+0x118], R9 ;  /* 0x00011809050085a7 */ /* 0x000ee400080010ff */
[----:B---3--:R-:W-:Y:S05]  /*a960*/  @!P0 BRA `(.L_x_153) ;  /* 0xfffffffc00f08947 */ /* 0x008fea000383ffff */
[----:B------:R-:W-:Y:S05]  /*a970*/  BRA `(.L_x_154) ;  /* 0xffffff6800cc7947 */ /* 0x000fea000383ffff */
.L_x_38:
[----:B---3--:R3:W4:Y:S02]  /*a980*/  SYNCS.PHASECHK.TRANS64.TRYWAIT P0, [R5+URZ+0x118], RZ ;  /* 0x000118ff050075a7 */ /* 0x00872400080011ff */
[----:B----4-:R-:W-:Y:S05]  /*a990*/  @!P0 NANOSLEEP.SYNCS 0x989680 ;  /* 0x009896800000895d */ /* 0x010fea0003900000 */
[----:B------:R-:W4:Y:S02]  /*a9a0*/  @!P0 SYNCS.PHASECHK.TRANS64 P0, [R5+URZ+0x118], RZ ;  /* 0x000118ff050085a7 */ /* 0x000f2400080010ff */
[----:B----4-:R-:W-:Y:S05]  /*a9b0*/  @!P0 BRA `(.L_x_38) ;  /* 0xfffffffc00f08947 */ /* 0x010fea000383ffff */
[----:B------:R-:W-:Y:S05]  /*a9c0*/  BRA `(.L_x_155) ;  /* 0xffffff6800cc7947 */ /* 0x000fea000383ffff */
.L_x_39:
[----:B------:R-:W-:Y:S01]  /*a9d0*/  HFMA2 R8, -RZ, RZ, -0.0 , 0 ;  /* 0x80000000ff087431 */ /* 0x000fe200000001ff */
[----:B--2---:R-:W-:-:S07]  /*a9e0*/  MOV R9, 0x80000000 ;  /* 0x8000000000097802 */ /* 0x004fce0000000f00 */
.L_x_156:
[----:B--2---:R2:W4:Y:S02]  /*a9f0*/  SYNCS.PHASECHK.TRANS64.TRYWAIT P0, [R5+URZ+0x118], R9 ;  /* 0x00011809050075a7 */ /* 0x00452400080011ff */
[----:B----4-:R-:W-:Y:S05]  /*aa00*/  @!P0 NANOSLEEP.SYNCS 0x989680 ;  /* 0x009896800000895d */ /* 0x010fea0003900000 */
[----:B------:R-:W4:Y:S02]  /*aa10*/  @!P0 SYNCS.PHASECHK.TRANS64 P0, [R5+URZ+0x118], R9 ;  /* 0x00011809050085a7 */ /* 0x000f2400080010ff */
[----:B----4-:R-:W-:Y:S05]  /*aa20*/  @!P0 BRA `(.L_x_156) ;  /* 0xfffffffc00f08947 */ /* 0x010fea000383ffff */
[----:B------:R-:W-:Y:S05]  /*aa30*/  BRA `(.L_x_157) ;  /* 0xffffff6800c47947 */ /* 0x000fea000383ffff */
.L_x_41:
[----:B--2---:R-:W-:-:S07]  /*aa40*/  MOV R9, R8 ;  /* 0x0000000800097202 */ /* 0x004fce0000000f00 */
.L_x_158:
[----:B--2---:R2:W4:Y:S02]  /*aa50*/  SYNCS.PHASECHK.TRANS64.TRYWAIT P0, [R5+URZ+0x118], R9 ;  /* 0x00011809050075a7 */ /* 0x00452400080011ff */
[----:B----4-:R-:W-:Y:S05]  /*aa60*/  @!P0 NANOSLEEP.SYNCS 0x989680 ;  /* 0x009896800000895d */ /* 0x010fea0003900000 */
[----:B------:R-:W4:Y:S02]  /*aa70*/  @!P0 SYNCS.PHASECHK.TRANS64 P0, [R5+URZ+0x118], R9 ;  /* 0x00011809050085a7 */ /* 0x000f2400080010ff */
[----:B----4-:R-:W-:Y:S05]  /*aa80*/  @!P0 BRA `(.L_x_158) ;  /* 0xfffffffc00f08947 */ /* 0x010fea000383ffff */
[----:B------:R-:W-:Y:S05]  /*aa90*/  BRA `(.L_x_159) ;  /* 0xffffff6800e07947 */ /* 0x000fea000383ffff */
.L_x_44:
[----:B------:R-:W-:Y:S01]  /*aaa0*/  HFMA2 R6, -RZ, RZ, -0.0 , 0 ;  /* 0x80000000ff067431 */ /* 0x000fe200000001ff */
[----:B------:R-:W-:Y:S02]  /*aab0*/  MOV R4, UR4 ;  /* 0x0000000400047c02 */ /* 0x000fe40008000f00 */
[----:B------:R-:W-:-:S07]  /*aac0*/  MOV R7, 0x80000000 ;  /* 0x8000000000077802 */ /* 0x000fce0000000f00 */
.L_x_160:
[----:B-1----:R1:W2:Y:S02]  /*aad0*/  SYNCS.PHASECHK.TRANS64.TRYWAIT P0, [R4+URZ+0x8], R7 ;  /* 0x00000807040075a7 */ /* 0x0022a400080011ff */
[----:B--2---:R-:W-:Y:S05]  /*aae0*/  @!P0 NANOSLEEP.SYNCS 0x989680 ;  /* 0x009896800000895d */ /* 0x004fea0003900000 */
[----:B------:R-:W2:Y:S02]  /*aaf0*/  @!P0 SYNCS.PHASECHK.TRANS64 P0, [R4+URZ+0x8], R7 ;  /* 0x00000807040085a7 */ /* 0x000ea400080010ff */
[----:B--2---:R-:W-:Y:S05]  /*ab00*/  @!P0 BRA `(.L_x_160) ;  /* 0xfffffffc00f08947 */ /* 0x004fea000383ffff */
[----:B------:R-:W-:Y:S05]  /*ab10*/  BRA `(.L_x_161) ;  /* 0xffffff6c00707947 */ /* 0x000fea000383ffff */
.L_x_46:
[----:B------:R-:W-:Y:S01]  /*ab20*/  HFMA2 R6, -RZ, RZ, -0.0 , 0 ;  /* 0x80000000ff067431 */ /* 0x000fe200000001ff */
[----:B------:R-:W-:Y:S02]  /*ab30*/  MOV R4, UR4 ;  /* 0x0000000400047c02 */ /* 0x000fe40008000f00 */
[----:B------:R-:W-:-:S07]  /*ab40*/  MOV R7, 0x80000000 ;  /* 0x8000000000077802 */ /* 0x000fce0000000f00 */
.L_x_162:
[----:B-1----:R1:W2:Y:S02]  /*ab50*/  SYNCS.PHASECHK.TRANS64.TRYWAIT P0, [R4+URZ+0x28], R7 ;  /* 0x00002807040075a7 */ /* 0x0022a400080011ff */
[----:B--2---:R-:W-:Y:S05]  /*ab60*/  @!P0 NANOSLEEP.SYNCS 0x989680 ;  /* 0x009896800000895d */ /* 0x004fea0003900000 */
[----:B------:R-:W2:Y:S02]  /*ab70*/  @!P0 SYNCS.PHASECHK.TRANS64 P0, [R4+URZ+0x28], R7 ;  /* 0x00002807040085a7 */ /* 0x000ea400080010ff */
[----:B--2---:R-:W-:Y:S05]  /*ab80*/  @!P0 BRA `(.L_x_162) ;  /* 0xfffffffc00f08947 */ /* 0x004fea000383ffff */
[----:B------:R-:W-:Y:S05]  /*ab90*/  BRA `(.L_x_163) ;  /* 0xffffff6c007c7947 */ /* 0x000fea000383ffff */
.L_x_47:
[----:B------:R-:W-:Y:S01]  /*aba0*/  HFMA2 R6, -RZ, RZ, -0.0 , 0 ;  /* 0x80000000ff067431 */ /* 0x000fe200000001ff */
[----:B------:R-:W-:Y:S02]  /*abb0*/  MOV R4, UR4 ;  /* 0x0000000400047c02 */ /* 0x000fe40008000f00 */
[----:B------:R-:W-:-:S07]  /*abc0*/  MOV R7, 0x80000000 ;  /* 0x8000000000077802 */ /* 0x000fce0000000f00 */
.L_x_164:
[----:B-1----:R1:W2:Y:S02]  /*abd0*/  SYNCS.PHASECHK.TRANS64.TRYWAIT P0, [R4+URZ+0x18], R7 ;  /* 0x00001807040075a7 */ /* 0x0022a400080011ff */
[----:B--2---:R-:W-:Y:S05]  /*abe0*/  @!P0 NANOSLEEP.SYNCS 0x989680 ;  /* 0x009896800000895d */ /* 0x004fea0003900000 */
[----:B------:R-:W2:Y:S02]  /*abf0*/  @!P0 SYNCS.PHASECHK.TRANS64 P0, [R4+URZ+0x18], R7 ;  /* 0x00001807040085a7 */ /* 0x000ea400080010ff */
[----:B--2---:R-:W-:Y:S05]  /*ac00*/  @!P0 BRA `(.L_x_164) ;  /* 0xfffffffc00f08947 */ /* 0x004fea000383ffff */
[----:B------:R-:W-:Y:S05]  /*ac10*/  BRA `(.L_x_165) ;  /* 0xffffff7000087947 */ /* 0x000fea000383ffff */
.L_x_49:
[----:B------:R-:W-:Y:S01]  /*ac20*/  HFMA2 R6, -RZ, RZ, -0.0 , 0 ;  /* 0x80000000ff067431 */ /* 0x000fe200000001ff */
[----:B-12---:R-:W-:Y:S02]  /*ac30*/  MOV R4, UR4 ;  /* 0x0000000400047c02 */ /* 0x006fe40008000f00 */
[----:B------:R-:W-:-:S07]  /*ac40*/  MOV R7, 0x80000000 ;  /* 0x8000000000077802 */ /* 0x000fce0000000f00 */
.L_x_166:
[----:B-1----:R1:W2:Y:S02]  /*ac50*/  SYNCS.PHASECHK.TRANS64.TRYWAIT P0, [R4+URZ+0x38], R7 ;  /* 0x00003807040075a7 */ /* 0x0022a400080011ff */
[----:B--2---:R-:W-:Y:S05]  /*ac60*/  @!P0 NANOSLEEP.SYNCS 0x989680 ;  /* 0x009896800000895d */ /* 0x004fea0003900000 */
[----:B------:R-:W2:Y:S02]  /*ac70*/  @!P0 SYNCS.PHASECHK.TRANS64 P0, [R4+URZ+0x38], R7 ;  /* 0x00003807040085a7 */ /* 0x000ea400080010ff */
[----:B--2---:R-:W-:Y:S05]  /*ac80*/  @!P0 BRA `(.L_x_166) ;  /* 0xfffffffc00f08947 */ /* 0x004fea000383ffff */
[----:B------:R-:W-:Y:S05]  /*ac90*/  BRA `(.L_x_167) ;  /* 0xffffff7000387947 */ /* 0x000fea000383ffff */
.L_x_50:
[----:B------:R-:W-:Y:S01]  /*aca0*/  HFMA2 R6, -RZ, RZ, -0.0 , 0 ;  /* 0x80000000ff067431 */ /* 0x000fe200000001ff */
[----:B------:R-:W-:Y:S02]  /*acb0*/  MOV R4, UR4 ;  /* 0x0000000400047c02 */ /* 0x000fe40008000f00 */
[----:B------:R-:W-:-:S07]  /*acc0*/  MOV R7, 0x80000000 ;  /* 0x8000000000077802 */ /* 0x000fce0000000f00 */
.L_x_168:
[----:B-1----:R1:W2:Y:S02]  /*acd0*/  SYNCS.PHASECHK.TRANS64.TRYWAIT P0, [R4+URZ+0x108], R7 ;  /* 0x00010807040075a7 */ /* 0x0022a400080011ff */
[----:B--2---:R-:W-:Y:S05]  /*ace0*/  @!P0 NANOSLEEP.SYNCS 0x989680 ;  /* 0x009896800000895d */ /* 0x004fea0003900000 */
[----:B------:R-:W2:Y:S02]  /*acf0*/  @!P0 SYNCS.PHASECHK.TRANS64 P0, [R4+URZ+0x108], R7 ;  /* 0x00010807040085a7 */ /* 0x000ea400080010ff */
[----:B--2---:R-:W-:Y:S05]  /*ad00*/  @!P0 BRA `(.L_x_168) ;  /* 0xfffffffc00f08947 */ /* 0x004fea000383ffff */
[----:B------:R-:W-:Y:S05]  /*ad10*/  BRA `(.L_x_169) ;  /* 0xffffff7000b47947 */ /* 0x000fea000383ffff */
.L_x_53:
[----:B------:R-:W-:Y:S02]  /*ad20*/  MOV R4, UR4 ;  /* 0x0000000400047c02 */ /* 0x000fe40008000f00 */
[----:B------:R-:W-:-:S07]  /*ad30*/  MOV R11, R10 ;  /* 0x0000000a000b7202 */ /* 0x000fce0000000f00 */
.L_x_170:
[----:B-1----:R1:W2:Y:S02]  /*ad40*/  SYNCS.PHASECHK.TRANS64.TRYWAIT P0, [R4+URZ+0xf8], R11 ;  /* 0x0000f80b040075a7 */ /* 0x0022a400080011ff */
[----:B--2---:R-:W-:Y:S05]  /*ad50*/  @!P0 NANOSLEEP.SYNCS 0x989680 ;  /* 0x009896800000895d */ /* 0x004fea0003900000 */
[----:B------:R-:W2:Y:S02]  /*ad60*/  @!P0 SYNCS.PHASECHK.TRANS64 P0, [R4+URZ+0xf8], R11 ;  /* 0x0000f80b040085a7 */ /* 0x000ea400080010ff */
[----:B--2---:R-:W-:Y:S05]  /*ad70*/  @!P0 BRA `(.L_x_170) ;  /* 0xfffffffc00f08947 */ /* 0x004fea000383ffff */
[----:B------:R-:W-:Y:S05]  /*ad80*/  BRA `(.L_x_171) ;  /* 0xffffff7400607947 */ /* 0x000fea000383ffff */
.L_x_55:
[----:B-12---:R-:W-:Y:S02]  /*ad90*/  MOV R4, UR4 ;  /* 0x0000000400047c02 */ /* 0x006fe40008000f00 */
[-C--:B------:R-:W-:Y:S02]  /*ada0*/  MOV R10, R6.reuse ;  /* 0x00000006000a7202 */ /* 0x080fe40000000f00 */
[----:B------:R-:W-:-:S07]  /*adb0*/  MOV R11, R6 ;  /* 0x00000006000b7202 */ /* 0x000fce0000000f00 */
.L_x_172:
[----:B-1----:R1:W2:Y:S02]  /*adc0*/  SYNCS.PHASECHK.TRANS64.TRYWAIT P0, [R4+URZ+0x8], R11 ;  /* 0x0000080b040075a7 */ /* 0x0022a400080011ff */
[----:B--2---:R-:W-:Y:S05]  /*add0*/  @!P0 NANOSLEEP.SYNCS 0x989680 ;  /* 0x009896800000895d */ /* 0x004fea0003900000 */
[----:B------:R-:W2:Y:S02]  /*ade0*/  @!P0 SYNCS.PHASECHK.TRANS64 P0, [R4+URZ+0x8], R11 ;  /* 0x0000080b040085a7 */ /* 0x000ea400080010ff */
[----:B--2---:R-:W-:Y:S05]  /*adf0*/  @!P0 BRA `(.L_x_172) ;  /* 0xfffffffc00f08947 */ /* 0x004fea000383ffff */
[----:B------:R-:W-:Y:S05]  /*ae00*/  BRA `(.L_x_173) ;  /* 0xffffff7400707947 */ /* 0x000fea000383ffff */
.L_x_57:
[----:B-123--:R-:W-:Y:S02]  /*ae10*/  MOV R4, UR4 ;  /* 0x0000000400047c02 */ /* 0x00efe40008000f00 */
[-C--:B------:R-:W-:Y:S02]  /*ae20*/  MOV R10, R6.reuse ;  /* 0x00000006000a7202 */ /* 0x080fe40000000f00 */
[----:B------:R-:W-:-:S07]  /*ae30*/  MOV R11, R6 ;  /* 0x00000006000b7202 */ /* 0x000fce0000000f00 */
.L_x_174:
[----:B-1----:R1:W2:Y:S02]  /*ae40*/  SYNCS.PHASECHK.TRANS64.TRYWAIT P0, [R4+URZ+0x28], R11 ;  /* 0x0000280b040075a7 */ /* 0x0022a400080011ff */
[----:B--2---:R-:W-:Y:S05]  /*ae50*/  @!P0 NANOSLEEP.SYNCS 0x989680 ;  /* 0x009896800000895d */ /* 0x004fea0003900000 */
[----:B------:R-:W2:Y:S02]  /*ae60*/  @!P0 SYNCS.PHASECHK.TRANS64 P0, [R4+URZ+0x28], R11 ;  /* 0x0000280b040085a7 */ /* 0x000ea400080010ff */
[----:B--2---:R-:W-:Y:S05]  /*ae70*/  @!P0 BRA `(.L_x_174) ;  /* 0xfffffffc00f08947 */ /* 0x004fea000383ffff */
[----:B------:R-:W-:Y:S05]  /*ae80*/  BRA `(.L_x_175) ;  /* 0xffffff74006c7947 */ /* 0x000fea000383ffff */
.L_x_58:
[----:B------:R-:W-:Y:S02]  /*ae90*/  MOV R4, UR4 ;  /* 0x0000000400047c02 */ /* 0x000fe40008000f00 */
[-C--:B------:R-:W-:Y:S02]  /*aea0*/  MOV R10, R6.reuse ;  /* 0x00000006000a7202 */ /* 0x080fe40000000f00 */
[----:B------:R-:W-:-:S07]  /*aeb0*/  MOV R11, R6 ;  /* 0x00000006000b7202 */ /* 0x000fce0000000f00 */
.L_x_176:
[----:B-1----:R1:W2:Y:S02]  /*aec0*/  SYNCS.PHASECHK.TRANS64.TRYWAIT P0, [R4+URZ+0x18], R11 ;  /* 0x0000180b040075a7 */ /* 0x0022a400080011ff */
[----:B--2---:R-:W-:Y:S05]  /*aed0*/  @!P0 NANOSLEEP.SYNCS 0x989680 ;  /* 0x009896800000895d */ /* 0x004fea0003900000 */
[----:B------:R-:W2:Y:S02]  /*aee0*/  @!P0 SYNCS.PHASECHK.TRANS64 P0, [R4+URZ+0x18], R11 ;  /* 0x0000180b040085a7 */ /* 0x000ea400080010ff */
[----:B--2---:R-:W-:Y:S05]  /*aef0*/  @!P0 BRA `(.L_x_176) ;  /* 0xfffffffc00f08947 */ /* 0x004fea000383ffff */
[----:B------:R-:W-:Y:S05]  /*af00*/  BRA `(.L_x_177) ;  /* 0xffffff74008c7947 */ /* 0x000fea000383ffff */
.L_x_60:
[----:B-12---:R-:W-:Y:S02]  /*af10*/  MOV R4, UR4 ;  /* 0x0000000400047c02 */ /* 0x006fe40008000f00 */
[-C--:B------:R-:W-:Y:S02]  /*af20*/  MOV R10, R6.reuse ;  /* 0x00000006000a7202 */ /* 0x080fe40000000f00 */
[----:B------:R-:W-:-:S07]  /*af30*/  MOV R11, R6 ;  /* 0x00000006000b7202 */ /* 0x000fce0000000f00 */
.L_x_178:
[----:B-1----:R1:W2:Y:S02]  /*af40*/  SYNCS.PHASECHK.TRANS64.TRYWAIT P0, [R4+URZ+0x38], R11 ;  /* 0x0000380b040075a7 */ /* 0x0022a400080011ff */
[----:B--2---:R-:W-:Y:S05]  /*af50*/  @!P0 NANOSLEEP.SYNCS 0x989680 ;  /* 0x009896800000895d */ /* 0x004fea0003900000 */
[----:B------:R-:W2:Y:S02]  /*af60*/  @!P0 SYNCS.PHASECHK.TRANS64 P0, [R4+URZ+0x38], R11 ;  /* 0x0000380b040085a7 */ /* 0x000ea400080010ff */
[----:B--2---:R-:W-:Y:S05]  /*af70*/  @!P0 BRA `(.L_x_178) ;  /* 0xfffffffc00f08947 */ /* 0x004fea000383ffff */
[----:B------:R-:W-:Y:S05]  /*af80*/  BRA `(.L_x_179) ;  /* 0xffffff7400907947 */ /* 0x000fea000383ffff */
.L_x_62:
[----:B-12---:R-:W-:Y:S02]  /*af90*/  MOV R4, UR4 ;  /* 0x0000000400047c02 */ /* 0x006fe40008000f00 */
[----:B------:R-:W-:-:S07]  /*afa0*/  MOV R11, R10 ;  /* 0x0000000a000b7202 */ /* 0x000fce0000000f00 */
.L_x_180:
[----:B-1----:R1:W2:Y:S02]  /*afb0*/  SYNCS.PHASECHK.TRANS64.TRYWAIT P0, [R4+URZ+0xf8], R11 ;  /* 0x0000f80b040075a7 */ /* 0x0022a400080011ff */
[----:B--2---:R-:W-:Y:S05]  /*afc0*/  @!P0 NANOSLEEP.SYNCS 0x989680 ;  /* 0x009896800000895d */ /* 0x004fea0003900000 */
[----:B------:R-:W2:Y:S02]  /*afd0*/  @!P0 SYNCS.PHASECHK.TRANS64 P0, [R4+URZ+0xf8], R11 ;  /* 0x0000f80b040085a7 */ /* 0x000ea400080010ff */
[----:B--2---:R-:W-:Y:S05]  /*afe0*/  @!P0 BRA `(.L_x_180) ;  /* 0xfffffffc00f08947 */ /* 0x004fea000383ffff */
[----:B------:R-:W-:Y:S05]  /*aff0*/  BRA `(.L_x_181) ;  /* 0xffffff7400c47947 */ /* 0x000fea000383ffff */
.L_x_64:
[----:B-123--:R-:W-:Y:S02]  /*b000*/  MOV R4, UR4 ;  /* 0x0000000400047c02 */ /* 0x00efe40008000f00 */
[----:B------:R-:W-:-:S07]  /*b010*/  MOV R7, R6 ;  /* 0x0000000600077202 */ /* 0x000fce0000000f00 */
.L_x_182:
[----:B-1----:R1:W2:Y:S02]  /*b020*/  SYNCS.PHASECHK.TRANS64.TRYWAIT P0, [R4+URZ+0x8], R7 ;  /* 0x00000807040075a7 */ /* 0x0022a400080011ff */
[----:B--2---:R-:W-:Y:S05]  /*b030*/  @!P0 NANOSLEEP.SYNCS 0x989680 ;  /* 0x009896800000895d */ /* 0x004fea0003900000 */
[----:B------:R-:W2:Y:S02]  /*b040*/  @!P0 SYNCS.PHASECHK.TRANS64 P0, [R4+URZ+0x8], R7 ;  /* 0x00000807040085a7 */ /* 0x000ea400080010ff */
[----:B--2---:R-:W-:Y:S05]  /*b050*/  @!P0 BRA `(.L_x_182) ;  /* 0xfffffffc00f08947 */ /* 0x004fea000383ffff */
[----:B------:R-:W-:Y:S05]  /*b060*/  BRA `(.L_x_183) ;  /* 0xffffff7400e07947 */ /* 0x000fea000383ffff */
.L_x_66:
[----:B-1234-:R-:W-:Y:S02]  /*b070*/  MOV R4, UR4 ;  /* 0x0000000400047c02 */ /* 0x01efe40008000f00 */
[----:B------:R-:W-:-:S07]  /*b080*/  MOV R7, R6 ;  /* 0x0000000600077202 */ /* 0x000fce0000000f00 */
.L_x_184:
[----:B-1----:R1:W2:Y:S02]  /*b090*/  SYNCS.PHASECHK.TRANS64.TRYWAIT P0, [R4+URZ+0x28], R7 ;  /* 0x00002807040075a7 */ /* 0x0022a400080011ff */
[----:B--2---:R-:W-:Y:S05]  /*b0a0*/  @!P0 NANOSLEEP.SYNCS 0x989680 ;  /* 0x009896800000895d */ /* 0x004fea0003900000 */
[----:B------:R-:W2:Y:S02]  /*b0b0*/  @!P0 SYNCS.PHASECHK.TRANS64 P0, [R4+URZ+0x28], R7 ;  /* 0x00002807040085a7 */ /* 0x000ea400080010ff */
[----:B--2---:R-:W-:Y:S05]  /*b0c0*/  @!P0 BRA `(.L_x_184) ;  /* 0xfffffffc00f08947 */ /* 0x004fea000383ffff */
[----:B------:R-:W-:Y:S05]  /*b0d0*/  BRA `(.L_x_185) ;  /* 0xffffff7400dc7947 */ /* 0x000fea000383ffff */
.L_x_67:
[----:B------:R-:W-:Y:S02]  /*b0e0*/  MOV R4, UR4 ;  /* 0x0000000400047c02 */ /* 0x000fe40008000f00 */
[----:B------:R-:W-:-:S07]  /*b0f0*/  MOV R7, R6 ;  /* 0x0000000600077202 */ /* 0x000fce0000000f00 */
.L_x_186:
[----:B-1----:R1:W2:Y:S02]  /*b100*/  SYNCS.PHASECHK.TRANS64.TRYWAIT P0, [R4+URZ+0xf8], R7 ;  /* 0x0000f807040075a7 */ /* 0x0022a400080011ff */
[----:B--2---:R-:W-:Y:S05]  /*b110*/  @!P0 NANOSLEEP.SYNCS 0x989680 ;  /* 0x009896800000895d */ /* 0x004fea0003900000 */
[----:B------:R-:W2:Y:S02]  /*b120*/  @!P0 SYNCS.PHASECHK.TRANS64 P0, [R4+URZ+0xf8], R7 ;  /* 0x0000f807040085a7 */ /* 0x000ea400080010ff */
[----:B--2---:R-:W-:Y:S05]  /*b130*/  @!P0 BRA `(.L_x_186) ;  /* 0xfffffffc00f08947 */ /* 0x004fea000383ffff */
[----:B------:R-:W-:Y:S05]  /*b140*/  BRA `(.L_x_187) ;  /* 0xffffff7400dc7947 */ /* 0x000fea000383ffff */
.L_x_70:
[----:B------:R-:W-:Y:S02]  /*b150*/  MOV R4, UR4 ;  /* 0x0000000400047c02 */ /* 0x000fe40008000f00 */
[----:B------:R-:W-:-:S07]  /*b160*/  MOV R8, R9 ;  /* 0x0000000900087202 */ /* 0x000fce0000000f00 */
.L_x_188:
[----:B-1----:R1:W2:Y:S02]  /*b170*/  SYNCS.PHASECHK.TRANS64.TRYWAIT P0, [R4+URZ+0x18], R9 ;  /* 0x00001809040075a7 */ /* 0x0022a400080011ff */
[----:B--2---:R-:W-:Y:S05]  /*b180*/  @!P0 NANOSLEEP.SYNCS 0x989680 ;  /* 0x009896800000895d */ /* 0x004fea0003900000 */
[----:B------:R-:W2:Y:S02]  /*b190*/  @!P0 SYNCS.PHASECHK.TRANS64 P0, [R4+URZ+0x18], R9 ;  /* 0x00001809040085a7 */ /* 0x000ea400080010ff */
[----:B--2---:R-:W-:Y:S05]  /*b1a0*/  @!P0 BRA `(.L_x_188) ;  /* 0xfffffffc00f08947 */ /* 0x004fea000383ffff */
[----:B------:R-:W-:Y:S05]  /*b1b0*/  BRA `(.L_x_189) ;  /* 0xffffff7400e07947 */ /* 0x000fea000383ffff */
.L_x_72:
[----:B-1----:R-:W-:Y:S02]  /*b1c0*/  MOV R4, UR4 ;  /* 0x0000000400047c02 */ /* 0x002fe40008000f00 */
[----:B------:R-:W-:-:S07]  /*b1d0*/  MOV R8, R9 ;  /* 0x0000000900087202 */ /* 0x000fce0000000f00 */
.L_x_190:
[----:B-1----:R1:W2:Y:S02]  /*b1e0*/  SYNCS.PHASECHK.TRANS64.TRYWAIT P0, [R4+URZ+0x18], R9 ;  /* 0x00001809040075a7 */ /* 0x0022a400080011ff */
[----:B--2---:R-:W-:Y:S05]  /*b1f0*/  @!P0 NANOSLEEP.SYNCS 0x989680 ;  /* 0x009896800000895d */ /* 0x004fea0003900000 */
[----:B------:R-:W2:Y:S02]  /*b200*/  @!P0 SYNCS.PHASECHK.TRANS64 P0, [R4+URZ+0x18], R9 ;  /* 0x00001809040085a7 */ /* 0x000ea400080010ff */
[----:B--2---:R-:W-:Y:S05]  /*b210*/  @!P0 BRA `(.L_x_190) ;  /* 0xfffffffc00f08947 */ /* 0x004fea000383ffff */
[----:B------:R-:W-:Y:S05]  /*b220*/  BRA `(.L_x_71) ;  /* 0xffffff7400e47947 */ /* 0x000fea000383ffff */
.L_x_73:
[----:B-12---:R-:W-:Y:S02]  /*b230*/  MOV R4, UR4 ;  /* 0x0000000400047c02 */ /* 0x006fe40008000f00 */
[----:B------:R-:W-:-:S07]  /*b240*/  MOV R8, R9 ;  /* 0x0000000900087202 */ /* 0x000fce0000000f00 */
.L_x_191:
[----:B-1----:R1:W2:Y:S02]  /*b250*/  SYNCS.PHASECHK.TRANS64.TRYWAIT P0, [R4+URZ+0x38], R9 ;  /* 0x00003809040075a7 */ /* 0x0022a400080011ff */
[----:B--2---:R-:W-:Y:S05]  /*b260*/  @!P0 NANOSLEEP.SYNCS 0x989680 ;  /* 0x009896800000895d */ /* 0x004fea0003900000 */
[----:B------:R-:W2:Y:S02]  /*b270*/  @!P0 SYNCS.PHASECHK.TRANS64 P0, [R4+URZ+0x38], R9 ;  /* 0x00003809040085a7 */ /* 0x000ea400080010ff */
[----:B--2---:R-:W-:Y:S05]  /*b280*/  @!P0 BRA `(.L_x_191) ;  /* 0xfffffffc00f08947 */ /* 0x004fea000383ffff */
[----:B------:R-:W-:Y:S05]  /*b290*/  BRA `(.L_x_192) ;  /* 0xffffff7400d47947 */ /* 0x000fea000383ffff */
.L_x_81:
[----:B------:R-:W-:-:S07]  /*b2a0*/  MOV R17, R16 ;  /* 0x0000001000117202 */ /* 0x000fce0000000f00 */
.L_x_193:
[----:B-1----:R1:W2:Y:S02]  /*b2b0*/  SYNCS.PHASECHK.TRANS64.TRYWAIT P0, [R6+URZ], R17 ;  /* 0x00000011060075a7 */ /* 0x0022a400080011ff */
[----:B--2---:R-:W-:Y:S05]  /*b2c0*/  @!P0 NANOSLEEP.SYNCS 0x989680 ;  /* 0x009896800000895d */ /* 0x004fea0003900000 */
[----:B------:R-:W2:Y:S02]  /*b2d0*/  @!P0 SYNCS.PHASECHK.TRANS64 P0, [R6+URZ], R17 ;  /* 0x00000011060085a7 */ /* 0x000ea400080010ff */
[----:B--2---:R-:W-:Y:S05]  /*b2e0*/  @!P0 BRA `(.L_x_193) ;  /* 0xfffffffc00f08947 */ /* 0x004fea000383ffff */
[----:B------:R-:W-:Y:S05]  /*b2f0*/  BRA `(.L_x_80) ;  /* 0xffffff7800bc7947 */ /* 0x000fea000383ffff */
.L_x_84:
[----:B------:R-:W-:-:S07]  /*b300*/  MOV R5, R4 ;  /* 0x0000000400057202 */ /* 0x000fce0000000f00 */
.L_x_194:
[----:B-1----:R1:W2:Y:S02]  /*b310*/  SYNCS.PHASECHK.TRANS64.TRYWAIT P0, [R6+URZ], R5 ;  /* 0x00000005060075a7 */ /* 0x0022a400080011ff */
[----:B--2---:R-:W-:Y:S05]  /*b320*/  @!P0 NANOSLEEP.SYNCS 0x989680 ;  /* 0x009896800000895d */ /* 0x004fea0003900000 */
[----:B------:R-:W2:Y:S02]  /*b330*/  @!P0 SYNCS.PHASECHK.TRANS64 P0, [R6+URZ], R5 ;  /* 0x00000005060085a7 */ /* 0x000ea400080010ff */
[----:B--2---:R-:W-:Y:S05]  /*b340*/  @!P0 BRA `(.L_x_194) ;  /* 0xfffffffc00f08947 */ /* 0x004fea000383ffff */
[----:B------:R-:W-:Y:S05]  /*b350*/  BRA `(.L_x_83) ;  /* 0xffffff7c00247947 */ /* 0x000fea000383ffff */
.L_x_86:
[----:B------:R-:W-:-:S07]  /*b360*/  MOV R5, UR34 ;  /* 0x0000002200057c02 */ /* 0x000fce0008000f00 */
.L_x_195:
[----:B--2---:R2:W3:Y:S02]  /*b370*/  SYNCS.PHASECHK.TRANS64.TRYWAIT P0, [R5+URZ], RZ ;  /* 0x000000ff050075a7 */ /* 0x0044e400080011ff */
[----:B---3--:R-:W-:Y:S05]  /*b380*/  @!P0 NANOSLEEP.SYNCS 0x989680 ;  /* 0x009896800000895d */ /* 0x008fea0003900000 */
[----:B------:R-:W3:Y:S02]  /*b390*/  @!P0 SYNCS.PHASECHK.TRANS64 P0, [R5+URZ], RZ ;  /* 0x000000ff050085a7 */ /* 0x000ee400080010ff */
[----:B---3--:R-:W-:Y:S05]  /*b3a0*/  @!P0 BRA `(.L_x_195) ;  /* 0xfffffffc00f08947 */ /* 0x008fea000383ffff */
[----:B------:R-:W-:Y:S05]  /*b3b0*/  BRA `(.L_x_196) ;  /* 0xffffff7c00947947 */ /* 0x000fea000383ffff */
.L_x_87:
[----:B------:R-:W-:Y:S01]  /*b3c0*/  HFMA2 R8, -RZ, RZ, -0.0 , 0 ;  /* 0x80000000ff087431 */ /* 0x000fe200000001ff */
[----:B------:R-:W-:Y:S02]  /*b3d0*/  MOV R5, UR34 ;  /* 0x0000002200057c02 */ /* 0x000fe40008000f00 */
[----:B------:R-:W-:-:S07]  /*b3e0*/  MOV R9, 0x80000000 ;  /* 0x8000000000097802 */ /* 0x000fce0000000f00 */
.L_x_197:
[----:B--2---:R2:W3:Y:S02]  /*b3f0*/  SYNCS.PHASECHK.TRANS64.TRYWAIT P0, [R5+URZ+0x48], R9 ;  /* 0x00004809050075a7 */ /* 0x0044e400080011ff */
[----:B---3--:R-:W-:Y:S05]  /*b400*/  @!P0 NANOSLEEP.SYNCS 0x989680 ;  /* 0x009896800000895d */ /* 0x008fea0003900000 */
[----:B------:R-:W3:Y:S02]  /*b410*/  @!P0 SYNCS.PHASECHK.TRANS64 P0, [R5+URZ+0x48], R9 ;  /* 0x00004809050085a7 */ /* 0x000ee400080010ff */
[----:B---3--:R-:W-:Y:S05]  /*b420*/  @!P0 BRA `(.L_x_197) ;  /* 0xfffffffc00f08947 */ /* 0x008fea000383ffff */
[----:B------:R-:W-:Y:S05]  /*b430*/  BRA `(.L_x_198) ;  /* 0xffffff8000207947 */ /* 0x000fea000383ffff */
.L_x_88:
[----:B--2---:R-:W-:-:S07]  /*b440*/  MOV R5, UR34 ;  /* 0x0000002200057c02 */ /* 0x004fce0008000f00 */
.L_x_199:
[----:B--2---:R2:W3:Y:S02]  /*b450*/  SYNCS.PHASECHK.TRANS64.TRYWAIT P0, [R5+URZ+0x10], RZ ;  /* 0x000010ff050075a7 */ /* 0x0044e400080011ff */
[----:B---3--:R-:W-:Y:S05]  /*b460*/  @!P0 NANOSLEEP.SYNCS 0x989680 ;  /* 0x009896800000895d */ /* 0x008fea0003900000 */
[----:B------:R-:W3:Y:S02]  /*b470*/  @!P0 SYNCS.PHASECHK.TRANS64 P0, [R5+URZ+0x10], RZ ;  /* 0x000010ff050085a7 */ /* 0x000ee400080010ff */
[----:B---3--:R-:W-:Y:S05]  /*b480*/  @!P0 BRA `(.L_x_199) ;  /* 0xfffffffc00f08947 */ /* 0x008fea000383ffff */
[----:B------:R-:W-:Y:S05]  /*b490*/  BRA `(.L_x_200) ;  /* 0xffffff8000287947 */ /* 0x000fea000383ffff */
.L_x_89:
[----:B------:R-:W-:Y:S01]  /*b4a0*/  HFMA2 R6, -RZ, RZ, -0.0 , 0 ;  /* 0x80000000ff067431 */ /* 0x000fe200000001ff */
[----:B------:R-:W-:Y:S02]  /*b4b0*/  MOV R5, UR34 ;  /* 0x0000002200057c02 */ /* 0x000fe40008000f00 */
[----:B------:R-:W-:-:S07]  /*b4c0*/  MOV R7, 0x80000000 ;  /* 0x8000000000077802 */ /* 0x000fce0000000f00 */
.L_x_201:
[----:B--2---:R2:W3:Y:S02]  /*b4d0*/  SYNCS.PHASECHK.TRANS64.TRYWAIT P0, [R5+URZ+0x58], R7 ;  /* 0x00005807050075a7 */ /* 0x0044e400080011ff */
[----:B---3--:R-:W-:Y:S05]  /*b4e0*/  @!P0 NANOSLEEP.SYNCS 0x989680 ;  /* 0x009896800000895d */ /* 0x008fea0003900000 */
[----:B------:R-:W3:Y:S02]  /*b4f0*/  @!P0 SYNCS.PHASECHK.TRANS64 P0, [R5+URZ+0x58], R7 ;  /* 0x00005807050085a7 */ /* 0x000ee400080010ff */
[----:B---3--:R-:W-:Y:S05]  /*b500*/  @!P0 BRA `(.L_x_201) ;  /* 0xfffffffc00f08947 */ /* 0x008fea000383ffff */
[----:B------:R-:W-:Y:S05]  /*b510*/  BRA `(.L_x_202) ;  /* 0xffffff8000a87947 */ /* 0x000fea000383ffff */
.L_x_90:
[----:B------:R-:W-:-:S07]  /*b520*/  MOV R5, UR34 ;  /* 0x0000002200057c02 */ /* 0x000fce0008000f00 */
.L_x_203:
[----:B--2---:R2:W3:Y:S02]  /*b530*/  SYNCS.PHASECHK.TRANS64.TRYWAIT P0, [R5+URZ+0x48], RZ ;  /* 0x000048ff050075a7 */ /* 0x0044e400080011ff */
[----:B---3--:R-:W-:Y:S05]  /*b540*/  @!P0 NANOSLEEP.SYNCS 0x989680 ;  /* 0x009896800000895d */ /* 0x008fea0003900000 */
[----:B------:R-:W3:Y:S02]  /*b550*/  @!P0 SYNCS.PHASECHK.TRANS64 P0, [R5+URZ+0x48], RZ ;  /* 0x000048ff050085a7 */ /* 0x000ee400080010ff */
[----:B---3--:R-:W-:Y:S05]  /*b560*/  @!P0 BRA `(.L_x_203) ;  /* 0xfffffffc00f08947 */ /* 0x008fea000383ffff */
[----:B------:R-:W-:Y:S05]  /*b570*/  BRA `(.L_x_204) ;  /* 0xffffff8400a87947 */ /* 0x000fea000383ffff */
.L_x_91:
[----:B------:R-:W-:-:S07]  /*b580*/  MOV R5, UR34 ;  /* 0x0000002200057c02 */ /* 0x000fce0008000f00 */
.L_x_205:
[----:B-1----:R1:W2:Y:S02]  /*b590*/  SYNCS.PHASECHK.TRANS64.TRYWAIT P0, [R5+URZ+0x100], RZ ;  /* 0x000100ff050075a7 */ /* 0x0022a400080011ff */
[----:B--2---:R-:W-:Y:S05]  /*b5a0*/  @!P0 NANOSLEEP.SYNCS 0x989680 ;  /* 0x009896800000895d */ /* 0x004fea0003900000 */
[----:B------:R-:W2:Y:S02]  /*b5b0*/  @!P0 SYNCS.PHASECHK.TRANS64 P0, [R5+URZ+0x100], RZ ;  /* 0x000100ff050085a7 */ /* 0x000ea400080010ff */
[----:B--2---:R-:W-:Y:S05]  /*b5c0*/  @!P0 BRA `(.L_x_205) ;  /* 0xfffffffc00f08947 */ /* 0x004fea000383ffff */
[----:B------:R-:W-:Y:S05]  /*b5d0*/  BRA `(.L_x_206) ;  /* 0xffffff8800287947 */ /* 0x000fea000383ffff */
.L_x_93:
[----:B-1----:R-:W-:Y:S02]  /*b5e0*/  MOV R5, UR34 ;  /* 0x0000002200057c02 */ /* 0x002fe40008000f00 */
[-C--:B------:R-:W-:Y:S02]  /*b5f0*/  MOV R8, R6.reuse ;  /* 0x0000000600087202 */ /* 0x080fe40000000f00 */
[----:B------:R-:W-:-:S07]  /*b600*/  MOV R9, R6 ;  /* 0x0000000600097202 */ /* 0x000fce0000000f00 */
.L_x_207:
[----:B-1----:R1:W2:Y:S02]  /*b610*/  SYNCS.PHASECHK.TRANS64.TRYWAIT P0, [R5+URZ], R9 ;  /* 0x00000009050075a7 */ /* 0x0022a400080011ff */
[----:B--2---:R-:W-:Y:S05]  /*b620*/  @!P0 NANOSLEEP.SYNCS 0x989680 ;  /* 0x009896800000895d */ /* 0x004fea0003900000 */
[----:B------:R-:W2:Y:S02]  /*b630*/  @!P0 SYNCS.PHASECHK.TRANS64 P0, [R5+URZ], R9 ;  /* 0x00000009050085a7 */ /* 0x000ea400080010ff */
[----:B--2---:R-:W-:Y:S05]  /*b640*/  @!P0 BRA `(.L_x_207) ;  /* 0xfffffffc00f08947 */ /* 0x004fea000383ffff */
[----:B------:R-:W-:Y:S05]  /*b650*/  BRA `(.L_x_208) ;  /* 0xffffff9000547947 */ /* 0x000fea000383ffff */
.L_x_94:
[----:B------:R-:W-:Y:S02]  /*b660*/  MOV R6, UR34 ;  /* 0x0000002200067c02 */ /* 0x000fe40008000f00 */
[-C--:B------:R-:W-:Y:S02]  /*b670*/  MOV R8, R7.reuse ;  /* 0x0000000700087202 */ /* 0x080fe40000000f00 */
[----:B------:R-:W-:-:S07]  /*b680*/  MOV R9, R7 ;  /* 0x0000000700097202 */ /* 0x000fce0000000f00 */
.L_x_209:
[----:B-1----:R1:W2:Y:S02]  /*b690*/  SYNCS.PHASECHK.TRANS64.TRYWAIT P0, [R6+URZ+0x98], R9 ;  /* 0x00009809060075a7 */ /* 0x0022a400080011ff */
[----:B--2---:R-:W-:Y:S05]  /*b6a0*/  @!P0 NANOSLEEP.SYNCS 0x989680 ;  /* 0x009896800000895d */ /* 0x004fea0003900000 */
[----:B------:R-:W2:Y:S02]  /*b6b0*/  @!P0 SYNCS.PHASECHK.TRANS64 P0, [R6+URZ+0x98], R9 ;  /* 0x00009809060085a7 */ /* 0x000ea400080010ff */
[----:B--2---:R-:W-:Y:S05]  /*b6c0*/  @!P0 BRA `(.L_x_209) ;  /* 0xfffffffc00f08947 */ /* 0x004fea000383ffff */
[----:B------:R-:W-:Y:S05]  /*b6d0*/  BRA `(.L_x_210) ;  /* 0xffffff9000407947 */ /* 0x000fea000383ffff */
.L_x_95:
[----:B------:R-:W-:Y:S02]  /*b6e0*/  MOV R5, UR34 ;  /* 0x0000002200057c02 */ /* 0x000fe40008000f00 */
[----:B------:R-:W-:-:S07]  /*b6f0*/  MOV R7, R6 ;  /* 0x0000000600077202 */ /* 0x000fce0000000f00 */
.L_x_211:
[----:B-1----:R1:W2:Y:S02]  /*b700*/  SYNCS.PHASECHK.TRANS64.TRYWAIT P0, [R5+URZ+0xf0], R7 ;  /* 0x0000f007050075a7 */ /* 0x0022a400080011ff */
[----:B--2---:R-:W-:Y:S05]  /*b710*/  @!P0 NANOSLEEP.SYNCS 0x989680 ;  /* 0x009896800000895d */ /* 0x004fea0003900000 */
[----:B------:R-:W2:Y:S02]  /*b720*/  @!P0 SYNCS.PHASECHK.TRANS64 P0, [R5+URZ+0xf0], R7 ;  /* 0x0000f007050085a7 */ /* 0x000ea400080010ff */
[----:B--2---:R-:W-:Y:S05]  /*b730*/  @!P0 BRA `(.L_x_211) ;  /* 0xfffffffc00f08947 */ /* 0x004fea000383ffff */
[----:B------:R-:W-:Y:S05]  /*b740*/  BRA `(.L_x_212) ;  /* 0xffffff9000a07947 */ /* 0x000fea000383ffff */
.L_x_96:
[----:B------:R-:W-:Y:S02]  /*b750*/  MOV R7, UR34 ;  /* 0x0000002200077c02 */ /* 0x000fe40008000f00 */
[----:B------:R-:W-:-:S07]  /*b760*/  MOV R9, R8 ;  /* 0x0000000800097202 */ /* 0x000fce0000000f00 */
.L_x_213:
[----:B-1----:R1:W2:Y:S02]  /*b770*/  SYNCS.PHASECHK.TRANS64.TRYWAIT P0, [R7+URZ+0x58], R9 ;  /* 0x00005809070075a7 */ /* 0x0022a400080011ff */
[----:B--2---:R-:W-:Y:S05]  /*b780*/  @!P0 NANOSLEEP.SYNCS 0x989680 ;  /* 0x009896800000895d */ /* 0x004fea0003900000 */
[----:B------:R-:W2:Y:S02]  /*b790*/  @!P0 SYNCS.PHASECHK.TRANS64 P0, [R7+URZ+0x58], R9 ;  /* 0x00005809070085a7 */ /* 0x000ea400080010ff */
[----:B--2---:R-:W-:Y:S05]  /*b7a0*/  @!P0 BRA `(.L_x_213) ;  /* 0xfffffffc00f08947 */ /* 0x004fea000383ffff */
[----:B------:R-:W-:Y:S05]  /*b7b0*/  BRA `(.L_x_214) ;  /* 0xffffff9000947947 */ /* 0x000fea000383ffff */
.L_x_97:
[----:B------:R-:W-:Y:S02]  /*b7c0*/  MOV R6, UR34 ;  /* 0x0000002200067c02 */ /* 0x000fe40008000f00 */
[-C--:B------:R-:W-:Y:S02]  /*b7d0*/  MOV R8, R7.reuse ;  /* 0x0000000700087202 */ /* 0x080fe40000000f00 */
[----:B------:R-:W-:-:S07]  /*b7e0*/  MOV R9, R7 ;  /* 0x0000000700097202 */ /* 0x000fce0000000f00 */
.L_x_215:
[----:B-1----:R1:W2:Y:S02]  /*b7f0*/  SYNCS.PHASECHK.TRANS64.TRYWAIT P0, [R6+URZ+0x10], R9 ;  /* 0x00001009060075a7 */ /* 0x0022a400080011ff */
[----:B--2---:R-:W-:Y:S05]  /*b800*/  @!P0 NANOSLEEP.SYNCS 0x989680 ;  /* 0x009896800000895d */ /* 0x004fea0003900000 */
[----:B------:R-:W2:Y:S02]  /*b810*/  @!P0 SYNCS.PHASECHK.TRANS64 P0, [R6+URZ+0x10], R9 ;  /* 0x00001009060085a7 */ /* 0x000ea400080010ff */
[----:B--2---:R-:W-:Y:S05]  /*b820*/  @!P0 BRA `(.L_x_215) ;  /* 0xfffffffc00f08947 */ /* 0x004fea000383ffff */
[----:B------:R-:W-:Y:S05]  /*b830*/  BRA `(.L_x_216) ;  /* 0xffffff9400787947 */ /* 0x000fea000383ffff */
.L_x_98:
[----:B------:R-:W-:Y:S02]  /*b840*/  MOV R5, UR34 ;  /* 0x0000002200057c02 */ /* 0x000fe40008000f00 */
[-C--:B------:R-:W-:Y:S02]  /*b850*/  MOV R8, R7.reuse ;  /* 0x0000000700087202 */ /* 0x080fe40000000f00 */
[----:B------:R-:W-:-:S07]  /*b860*/  MOV R9, R7 ;  /* 0x0000000700097202 */ /* 0x000fce0000000f00 */
.L_x_217:
[----:B-1----:R1:W2:Y:S02]  /*b870*/  SYNCS.PHASECHK.TRANS64.TRYWAIT P0, [R5+URZ+0x60], R9 ;  /* 0x00006009050075a7 */ /* 0x0022a400080011ff */
[----:B--2---:R-:W-:Y:S05]  /*b880*/  @!P0 NANOSLEEP.SYNCS 0x989680 ;  /* 0x009896800000895d */ /* 0x004fea0003900000 */
[----:B------:R-:W2:Y:S02]  /*b890*/  @!P0 SYNCS.PHASECHK.TRANS64 P0, [R5+URZ+0x60], R9 ;  /* 0x00006009050085a7 */ /* 0x000ea400080010ff */
[----:B--2---:R-:W-:Y:S05]  /*b8a0*/  @!P0 BRA `(.L_x_217) ;  /* 0xfffffffc00f08947 */ /* 0x004fea000383ffff */
[----:B------:R-:W-:Y:S05]  /*b8b0*/  BRA `(.L_x_218) ;  /* 0xffffff9400c87947 */ /* 0x000fea000383ffff */
.L_x_99:
[----:B-1----:R-:W-:Y:S02]  /*b8c0*/  MOV R5, UR34 ;  /* 0x0000002200057c02 */ /* 0x002fe40008000f00 */
[----:B------:R-:W-:-:S07]  /*b8d0*/  MOV R7, R6 ;  /* 0x0000000600077202 */ /* 0x000fce0000000f00 */
.L_x_219:
[----:B-1----:R1:W2:Y:S02]  /*b8e0*/  SYNCS.PHASECHK.TRANS64.TRYWAIT P0, [R5+URZ+0x120], R7 ;  /* 0x00012007050075a7 */ /* 0x0022a400080011ff */
[----:B--2---:R-:W-:Y:S05]  /*b8f0*/  @!P0 NANOSLEEP.SYNCS 0x989680 ;  /* 0x009896800000895d */ /* 0x004fea0003900000 */
[----:B------:R-:W2:Y:S02]  /*b900*/  @!P0 SYNCS.PHASECHK.TRANS64 P0, [R5+URZ+0x120], R7 ;  /* 0x00012007050085a7 */ /* 0x000ea400080010ff */
[----:B--2---:R-:W-:Y:S05]  /*b910*/  @!P0 BRA `(.L_x_219) ;  /* 0xfffffffc00f08947 */ /* 0x004fea000383ffff */
[----:B------:R-:W-:Y:S05]  /*b920*/  BRA `(.L_x_220) ;  /* 0xffffff9400bc7947 */ /* 0x000fea000383ffff */
.L_x_101:
[----:B------:R-:W-:Y:S02]  /*b930*/  SHF.L.U32 R6, R18, 0x1f, RZ ;  /* 0x0000001f12067819 */ /* 0x000fe400000006ff */
[----:B------:R-:W-:Y:S02]  /*b940*/  MOV R5, UR34 ;  /* 0x0000002200057c02 */ /* 0x000fe40008000f00 */
[----:B------:R-:W-:-:S07]  /*b950*/  MOV R7, R6 ;  /* 0x0000000600077202 */ /* 0x000fce0000000f00 */
.L_x_221:
[----:B-1----:R1:W2:Y:S02]  /*b960*/  SYNCS.PHASECHK.TRANS64.TRYWAIT P0, [R5+URZ+0x48], R7 ;  /* 0x00004807050075a7 */ /* 0x0022a400080011ff */
[----:B--2---:R-:W-:Y:S05]  /*b970*/  @!P0 NANOSLEEP.SYNCS 0x989680 ;  /* 0x009896800000895d */ /* 0x004fea0003900000 */
[----:B------:R-:W2:Y:S02]  /*b980*/  @!P0 SYNCS.PHASECHK.TRANS64 P0, [R5+URZ+0x48], R7 ;  /* 0x00004807050085a7 */ /* 0x000ea400080010ff */
[----:B--2---:R-:W-:Y:S05]  /*b990*/  @!P0 BRA `(.L_x_221) ;  /* 0xfffffffc00f08947 */ /* 0x004fea000383ffff */
[----:B------:R-:W-:Y:S05]  /*b9a0*/  BRA `(.L_x_222) ;  /* 0xffffff9800ac7947 */ /* 0x000fea000383ffff */
.L_x_103:
[----:B-1----:R-:W-:Y:S02]  /*b9b0*/  MOV R5, UR34 ;  /* 0x0000002200057c02 */ /* 0x002fe40008000f00 */
[----:B------:R-:W-:Y:S02]  /*b9c0*/  MOV R8, 0x80000000 ;  /* 0x8000000000087802 */ /* 0x000fe40000000f00 */
[----:B------:R-:W-:-:S07]  /*b9d0*/  MOV R9, 0x80000000 ;  /* 0x8000000000097802 */ /* 0x000fce0000000f00 */
.L_x_223:
[----:B-1----:R1:W2:Y:S02]  /*b9e0*/  SYNCS.PHASECHK.TRANS64.TRYWAIT P0, [R5+URZ+0x80], R9 ;  /* 0x00008009050075a7 */ /* 0x0022a400080011ff */
[----:B--2---:R-:W-:Y:S05]  /*b9f0*/  @!P0 NANOSLEEP.SYNCS 0x989680 ;  /* 0x009896800000895d */ /* 0x004fea0003900000 */
[----:B------:R-:W2:Y:S02]  /*ba00*/  @!P0 SYNCS.PHASECHK.TRANS64 P0, [R5+URZ+0x80], R9 ;  /* 0x00008009050085a7 */ /* 0x000ea400080010ff */
[----:B--2---:R-:W-:Y:S05]  /*ba10*/  @!P0 BRA `(.L_x_223) ;  /* 0xfffffffc00f08947 */ /* 0x004fea000383ffff */
[----:B------:R-:W-:Y:S05]  /*ba20*/  BRA `(.L_x_224) ;  /* 0xffffff9c00647947 */ /* 0x000fea000383ffff */
.L_x_104:
[----:B------:R-:W-:Y:S01]  /*ba30*/  HFMA2 R6, -RZ, RZ, -0.0 , 0 ;  /* 0x80000000ff067431 */ /* 0x000fe200000001ff */
[----:B-1----:R-:W-:Y:S02]  /*ba40*/  MOV R5, UR34 ;  /* 0x0000002200057c02 */ /* 0x002fe40008000f00 */
[----:B------:R-:W-:-:S07]  /*ba50*/  MOV R7, 0x80000000 ;  /* 0x8000000000077802 */ /* 0x000fce0000000f00 */
.L_x_225:
[----:B-1----:R1:W2:Y:S02]  /*ba60*/  SYNCS.PHASECHK.TRANS64.TRYWAIT P0, [R5+URZ+0x88], R7 ;  /* 0x00008807050075a7 */ /* 0x0022a400080011ff */
[----:B--2---:R-:W-:Y:S05]  /*ba70*/  @!P0 NANOSLEEP.SYNCS 0x989680 ;  /* 0x009896800000895d */ /* 0x004fea0003900000 */
[----:B------:R-:W2:Y:S02]  /*ba80*/  @!P0 SYNCS.PHASECHK.TRANS64 P0, [R5+URZ+0x88], R7 ;  /* 0x00008807050085a7 */ /* 0x000ea400080010ff */
[----:B--2---:R-:W-:Y:S05]  /*ba90*/  @!P0 BRA `(.L_x_225) ;  /* 0xfffffffc00f08947 */ /* 0x004fea000383ffff */
[----:B------:R-:W-:Y:S05]  /*baa0*/  BRA `(.L_x_226) ;  /* 0xffffff9c00547947 */ /* 0x000fea000383ffff */
.L_x_105:
[----:B-1----:R-:W-:Y:S02]  /*bab0*/  MOV R5, UR34 ;  /* 0x0000002200057c02 */ /* 0x002fe40008000f00 */
[----:B------:R-:W-:-:S07]  /*bac0*/  MOV R9, R8 ;  /* 0x0000000800097202 */ /* 0x000fce0000000f00 */
.L_x_227:
[----:B-1----:R1:W2:Y:S02]  /*bad0*/  SYNCS.PHASECHK.TRANS64.TRYWAIT P0, [R5+URZ+0xf0], R9 ;  /* 0x0000f009050075a7 */ /* 0x0022a400080011ff */
[----:B--2---:R-:W-:Y:S05]  /*bae0*/  @!P0 NANOSLEEP.SYNCS 0x989680 ;  /* 0x009896800000895d */ /* 0x004fea0003900000 */
[----:B------:R-:W2:Y:S02]  /*baf0*/  @!P0 SYNCS.PHASECHK.TRANS64 P0, [R5+URZ+0xf0], R9 ;  /* 0x0000f009050085a7 */ /* 0x000ea400080010ff */
[----:B--2---:R-:W-:Y:S05]  /*bb00*/  @!P0 BRA `(.L_x_227) ;  /* 0xfffffffc00f08947 */ /* 0x004fea000383ffff */
[----:B------:R-:W-:Y:S05]  /*bb10*/  BRA `(.L_x_228) ;  /* 0xffffff9c00447947 */ /* 0x000fea000383ffff */
.L_x_106:
[----:B------:R-:W-:Y:S02]  /*bb20*/  MOV R5, UR34 ;  /* 0x0000002200057c02 */ /* 0x000fe40008000f00 */
[----:B------:R-:W-:-:S07]  /*bb30*/  MOV R11, R10 ;  /* 0x0000000a000b7202 */ /* 0x000fce0000000f00 */
.L_x_229:
[----:B-1----:R1:W2:Y:S02]  /*bb40*/  SYNCS.PHASECHK.TRANS64.TRYWAIT P0, [R5+URZ+0x58], R11 ;  /* 0x0000580b050075a7 */ /* 0x0022a400080011ff */
[----:B--2---:R-:W-:Y:S05]  /*bb50*/  @!P0 NANOSLEEP.SYNCS 0x989680 ;  /* 0x009896800000895d */ /* 0x004fea0003900000 */
[----:B------:R-:W2:Y:S02]  /*bb60*/  @!P0 SYNCS.PHASECHK.TRANS64 P0, [R5+URZ+0x58], R11 ;  /* 0x0000580b050085a7 */ /* 0x000ea400080010ff */
[----:B--2---:R-:W-:Y:S05]  /*bb70*/  @!P0 BRA `(.L_x_229) ;  /* 0xfffffffc00f08947 */ /* 0x004fea000383ffff */
[----:B------:R-:W-:Y:S05]  /*bb80*/  BRA `(.L_x_230) ;  /* 0xffffffa000007947 */ /* 0x000fea000383ffff */
.L_x_107:
[----:B-1----:R-:W-:Y:S02]  /*bb90*/  MOV R5, UR34 ;  /* 0x0000002200057c02 */ /* 0x002fe40008000f00 */
[----:B------:R-:W-:-:S07]  /*bba0*/  MOV R17, R16 ;  /* 0x0000001000117202 */ /* 0x000fce0000000f00 */
.L_x_231:
[----:B-1----:R1:W2:Y:S02]  /*bbb0*/  SYNCS.PHASECHK.TRANS64.TRYWAIT P0, [R5+URZ+0x60], R17 ;  /* 0x00006011050075a7 */ /* 0x0022a400080011ff */
[----:B--2---:R-:W-:Y:S05]  /*bbc0*/  @!P0 NANOSLEEP.SYNCS 0x989680 ;  /* 0x009896800000895d */ /* 0x004fea0003900000 */
[----:B------:R-:W2:Y:S02]  /*bbd0*/  @!P0 SYNCS.PHASECHK.TRANS64 P0, [R5+URZ+0x60], R17 ;  /* 0x00006011050085a7 */ /* 0x000ea400080010ff */
[----:B--2---:R-:W-:Y:S05]  /*bbe0*/  @!P0 BRA `(.L_x_231) ;  /* 0xfffffffc00f08947 */ /* 0x004fea000383ffff */
[----:B------:R-:W-:Y:S05]  /*bbf0*/  BRA `(.L_x_232) ;  /* 0xffffffa0006c7947 */ /* 0x000fea000383ffff */
.L_x_108:
[----:B-1----:R-:W-:Y:S02]  /*bc00*/  MOV R5, UR34 ;  /* 0x0000002200057c02 */ /* 0x002fe40008000f00 */
[----:B------:R-:W-:-:S07]  /*bc10*/  MOV R7, R6 ;  /* 0x0000000600077202 */ /* 0x000fce0000000f00 */
.L_x_233:
[----:B-1----:R1:W2:Y:S02]  /*bc20*/  SYNCS.PHASECHK.TRANS64.TRYWAIT P0, [R5+URZ+0x120], R7 ;  /* 0x00012007050075a7 */ /* 0x0022a400080011ff */
[----:B--2---:R-:W-:Y:S05]  /*bc30*/  @!P0 NANOSLEEP.SYNCS 0x989680 ;  /* 0x009896800000895d */ /* 0x004fea0003900000 */
[----:B------:R-:W2:Y:S02]  /*bc40*/  @!P0 SYNCS.PHASECHK.TRANS64 P0, [R5+URZ+0x120], R7 ;  /* 0x00012007050085a7 */ /* 0x000ea400080010ff */
[----:B--2---:R-:W-:Y:S05]  /*bc50*/  @!P0 BRA `(.L_x_233) ;  /* 0xfffffffc00f08947 */ /* 0x004fea000383ffff */
[----:B------:R-:W-:Y:S05]  /*bc60*/  BRA `(.L_x_234) ;  /* 0xffffffa0005c7947 */ /* 0x000fea000383ffff */
.L_x_109:
[----:B-1----:R-:W-:Y:S02]  /*bc70*/  MOV R5, UR34 ;  /* 0x0000002200057c02 */ /* 0x002fe40008000f00 */
[----:B------:R-:W-:-:S07]  /*bc80*/  MOV R21, R20 ;  /* 0x0000001400157202 */ /* 0x000fce0000000f00 */
.L_x_235:
[----:B-1----:R1:W2:Y:S02]  /*bc90*/  SYNCS.PHASECHK.TRANS64.TRYWAIT P0, [R5+URZ+0x98], R21 ;  /* 0x00009815050075a7 */ /* 0x0022a400080011ff */
[----:B--2---:R-:W-:Y:S05]  /*bca0*/  @!P0 NANOSLEEP.SYNCS 0x989680 ;  /* 0x009896800000895d */ /* 0x004fea0003900000 */
[----:B------:R-:W2:Y:S02]  /*bcb0*/  @!P0 SYNCS.PHASECHK.TRANS64 P0, [R5+URZ+0x98], R21 ;  /* 0x00009815050085a7 */ /* 0x000ea400080010ff */
[----:B--2---:R-:W-:Y:S05]  /*bcc0*/  @!P0 BRA `(.L_x_235) ;  /* 0xfffffffc00f08947 */ /* 0x004fea000383ffff */
[----:B------:R-:W-:Y:S05]  /*bcd0*/  BRA `(.L_x_236) ;  /* 0xffffffa000587947 */ /* 0x000fea000383ffff */
.L_x_111:
[----:B------:R-:W-:-:S07]  /*bce0*/  MOV R3, UR34 ;  /* 0x0000002200037c02 */ /* 0x000fce0008000f00 */
.L_x_237:
[----:B--2---:R2:W3:Y:S02]  /*bcf0*/  SYNCS.PHASECHK.TRANS64.TRYWAIT P0, [R3+URZ+0xe8], RZ ;  /* 0x0000e8ff030075a7 */ /* 0x0044e400080011ff */
[----:B---3--:R-:W-:Y:S05]  /*bd00*/  @!P0 NANOSLEEP.SYNCS 0x989680 ;  /* 0x009896800000895d */ /* 0x008fea0003900000 */
[----:B------:R-:W3:Y:S02]  /*bd10*/  @!P0 SYNCS.PHASECHK.TRANS64 P0, [R3+URZ+0xe8], RZ ;  /* 0x0000e8ff030085a7 */ /* 0x000ee400080010ff */
[----:B---3--:R-:W-:Y:S05]  /*bd20*/  @!P0 BRA `(.L_x_237) ;  /* 0xfffffffc00f08947 */ /* 0x008fea000383ffff */
[----:B------:R-:W-:Y:S05]  /*bd30*/  BRA `(.L_x_238) ;  /* 0xffffffa400fc7947 */ /* 0x000fea000383ffff */
.L_x_119:
[----:B------:R-:W-:Y:S02]  /*bd40*/  MOV R6, UR6 ;  /* 0x0000000600067c02 */ /* 0x000fe40008000f00 */
[----:B------:R-:W-:Y:S02]  /*bd50*/  MOV R7, UR6 ;  /* 0x0000000600077c02 */ /* 0x000fe40008000f00 */
[----:B------:R-:W-:-:S07]  /*bd60*/  MOV R5, UR4 ;  /* 0x0000000400057c02 */ /* 0x000fce0008000f00 */
.L_x_239:
[----:B-1----:R1:W2:Y:S02]  /*bd70*/  SYNCS.PHASECHK.TRANS64.TRYWAIT P0, [R5+URZ+0x20], R7 ;  /* 0x00002007050075a7 */ /* 0x0022a400080011ff */
[----:B--2---:R-:W-:Y:S05]  /*bd80*/  @!P0 NANOSLEEP.SYNCS 0x989680 ;  /* 0x009896800000895d */ /* 0x004fea0003900000 */
[----:B------:R-:W2:Y:S02]  /*bd90*/  @!P0 SYNCS.PHASECHK.TRANS64 P0, [R5+URZ+0x20], R7 ;  /* 0x00002007050085a7 */ /* 0x000ea400080010ff */
[----:B--2---:R-:W-:Y:S05]  /*bda0*/  @!P0 BRA `(.L_x_239) ;  /* 0xfffffffc00f08947 */ /* 0x004fea000383ffff */
[----:B------:R-:W-:Y:S05]  /*bdb0*/  BRA `(.L_x_240) ;  /* 0xffffffac00cc7947 */ /* 0x000fea000383ffff */
.L_x_120:
[----:B------:R-:W-:Y:S02]  /*bdc0*/  MOV R6, UR5 ;  /* 0x0000000500067c02 */ /* 0x000fe40008000f00 */
[----:B-1----:R-:W-:Y:S02]  /*bdd0*/  MOV R7, UR5 ;  /* 0x0000000500077c02 */ /* 0x002fe40008000f00 */
[----:B------:R-:W-:-:S07]  /*bde0*/  MOV R4, UR4 ;  /* 0x0000000400047c02 */ /* 0x000fce0008000f00 */
.L_x_241:
[----:B-1----:R1:W2:Y:S02]  /*bdf0*/  SYNCS.PHASECHK.TRANS64.TRYWAIT P0, [R4+URZ+0x40], R7 ;  /* 0x00004007040075a7 */ /* 0x0022a400080011ff */
[----:B--2---:R-:W-:Y:S05]  /*be00*/  @!P0 NANOSLEEP.SYNCS 0x989680 ;  /* 0x009896800000895d */ /* 0x004fea0003900000 */
[----:B------:R-:W2:Y:S02]  /*be10*/  @!P0 SYNCS.PHASECHK.TRANS64 P0, [R4+URZ+0x40], R7 ;  /* 0x00004007040085a7 */ /* 0x000ea400080010ff */
[----:B--2---:R-:W-:Y:S05]  /*be20*/  @!P0 BRA `(.L_x_241) ;  /* 0xfffffffc00f08947 */ /* 0x004fea000383ffff */
[----:B------:R-:W-:Y:S05]  /*be30*/  BRA `(.L_x_242) ;  /* 0xffffffac00b87947 */ /* 0x000fea000383ffff */
.L_x_122:
[----:B------:R-:W-:Y:S02]  /*be40*/  MOV R6, UR6 ;  /* 0x0000000600067c02 */ /* 0x000fe40008000f00 */
[----:B------:R-:W-:Y:S02]  /*be50*/  MOV R7, UR6 ;  /* 0x0000000600077c02 */ /* 0x000fe40008000f00 */
[----:B------:R-:W-:-:S07]  /*be60*/  MOV R4, UR4 ;  /* 0x0000000400047c02 */ /* 0x000fce0008000f00 */
.L_x_243:
[----:B-1----:R1:W2:Y:S02]  /*be70*/  SYNCS.PHASECHK.TRANS64.TRYWAIT P0, [R4+URZ+0x30], R7 ;  /* 0x00003007040075a7 */ /* 0x0022a400080011ff */
[----:B--2---:R-:W-:Y:S05]  /*be80*/  @!P0 NANOSLEEP.SYNCS 0x989680 ;  /* 0x009896800000895d */ /* 0x004fea0003900000 */
[----:B------:R-:W2:Y:S02]  /*be90*/  @!P0 SYNCS.PHASECHK.TRANS64 P0, [R4+URZ+0x30], R7 ;  /* 0x00003007040085a7 */ /* 0x000ea400080010ff */
[----:B--2---:R-:W-:Y:S05]  /*bea0*/  @!P0 BRA `(.L_x_243) ;  /* 0xfffffffc00f08947 */ /* 0x004fea000383ffff */
[----:B------:R-:W-:Y:S05]  /*beb0*/  BRA `(.L_x_244) ;  /* 0xffffffbc00cc7947 */ /* 0x000fea000383ffff */
.L_x_123:
[----:B------:R-:W-:Y:S02]  /*bec0*/  MOV R6, UR5 ;  /* 0x0000000500067c02 */ /* 0x000fe40008000f00 */
[----:B-1----:R-:W-:Y:S02]  /*bed0*/  MOV R7, UR5 ;  /* 0x0000000500077c02 */ /* 0x002fe40008000f00 */
[----:B------:R-:W-:-:S07]  /*bee0*/  MOV R4, UR4 ;  /* 0x0000000400047c02 */ /* 0x000fce0008000f00 */
.L_x_245:
[----:B-1----:R1:W2:Y:S02]  /*bef0*/  SYNCS.PHASECHK.TRANS64.TRYWAIT P0, [R4+URZ+0x50], R7 ;  /* 0x00005007040075a7 */ /* 0x0022a400080011ff */
[----:B--2---:R-:W-:Y:S05]  /*bf00*/  @!P0 NANOSLEEP.SYNCS 0x989680 ;  /* 0x009896800000895d */ /* 0x004fea0003900000 */
[----:B------:R-:W2:Y:S02]  /*bf10*/  @!P0 SYNCS.PHASECHK.TRANS64 P0, [R4+URZ+0x50], R7 ;  /* 0x00005007040085a7 */ /* 0x000ea400080010ff */
[----:B--2---:R-:W-:Y:S05]  /*bf20*/  @!P0 BRA `(.L_x_245) ;  /* 0xfffffffc00f08947 */ /* 0x004fea000383ffff */
[----:B------:R-:W-:Y:S05]  /*bf30*/  BRA `(.L_x_246) ;  /* 0xffffffbc00bc7947 */ /* 0x000fea000383ffff */
.L_x_124:
[----:B------:R-:W-:Y:S02]  /*bf40*/  MOV R6, UR6 ;  /* 0x0000000600067c02 */ /* 0x000fe40008000f00 */
[----:B------:R-:W-:Y:S02]  /*bf50*/  MOV R7, UR6 ;  /* 0x0000000600077c02 */ /* 0x000fe40008000f00 */
[----:B------:R-:W-:-:S07]  /*bf60*/  MOV R4, UR4 ;  /* 0x0000000400047c02 */ /* 0x000fce0008000f00 */
.L_x_247:
[----:B-1----:R1:W2:Y:S02]  /*bf70*/  SYNCS.PHASECHK.TRANS64.TRYWAIT P0, [R4+URZ+0x68], R7 ;  /* 0x00006807040075a7 */ /* 0x0022a400080011ff */
[----:B--2---:R-:W-:Y:S05]  /*bf80*/  @!P0 NANOSLEEP.SYNCS 0x989680 ;  /* 0x009896800000895d */ /* 0x004fea0003900000 */
[----:B------:R-:W2:Y:S02]  /*bf90*/  @!P0 SYNCS.PHASECHK.TRANS64 P0, [R4+URZ+0x68], R7 ;  /* 0x00006807040085a7 */ /* 0x000ea400080010ff */
[----:B--2---:R-:W-:Y:S05]  /*bfa0*/  @!P0 BRA `(.L_x_247) ;  /* 0xfffffffc00f08947 */ /* 0x004fea000383ffff */
[----:B------:R-:W-:Y:S05]  /*bfb0*/  BRA `(.L_x_248) ;  /* 0xffffffc000ac7947 */ /* 0x000fea000383ffff */
.L_x_131:
[----:B------:R-:W-:-:S07]  /*bfc0*/  MOV R4, UR6 ;  /* 0x0000000600047c02 */ /* 0x000fce0008000f00 */
.L_x_249:
[----:B-1----:R1:W2:Y:S02]  /*bfd0*/  SYNCS.PHASECHK.TRANS64.TRYWAIT P0, [R4+URZ+0x70], RZ ;  /* 0x000070ff040075a7 */ /* 0x0022a400080011ff */
[----:B--2---:R-:W-:Y:S05]  /*bfe0*/  @!P0 NANOSLEEP.SYNCS 0x989680 ;  /* 0x009896800000895d */ /* 0x004fea0003900000 */
[----:B------:R-:W2:Y:S02]  /*bff0*/  @!P0 SYNCS.PHASECHK.TRANS64 P0, [R4+URZ+0x70], RZ ;  /* 0x000070ff040085a7 */ /* 0x000ea400080010ff */
[----:B--2---:R-:W-:Y:S05]  /*c000*/  @!P0 BRA `(.L_x_249) ;  /* 0xfffffffc00f08947 */ /* 0x004fea000383ffff */
[----:B------:R-:W-:Y:S05]  /*c010*/  BRA `(.L_x_250) ;  /* 0xffffffd000187947 */ /* 0x000fea000383ffff */
.L_x_133:
[----:B------:R-:W-:-:S07]  /*c020*/  MOV R4, UR6 ;  /* 0x0000000600047c02 */ /* 0x000fce0008000f00 */
.L_x_251:
[----:B--2---:R2:W3:Y:S02]  /*c030*/  SYNCS.PHASECHK.TRANS64.TRYWAIT P0, [R4+URZ+0x78], RZ ;  /* 0x000078ff040075a7 */ /* 0x0044e400080011ff */
[----:B---3--:R-:W-:Y:S05]  /*c040*/  @!P0 NANOSLEEP.SYNCS 0x989680 ;  /* 0x009896800000895d */ /* 0x008fea0003900000 */
[----:B------:R-:W3:Y:S02]  /*c050*/  @!P0 SYNCS.PHASECHK.TRANS64 P0, [R4+URZ+0x78], RZ ;  /* 0x000078ff040085a7 */ /* 0x000ee400080010ff */
[----:B---3--:R-:W-:Y:S05]  /*c060*/  @!P0 BRA `(.L_x_251) ;  /* 0xfffffffc00f08947 */ /* 0x008fea000383ffff */
[----:B------:R-:W-:Y:S05]  /*c070*/  BRA `(.L_x_252) ;  /* 0xffffffd400207947 */ /* 0x000fea000383ffff */
.L_x_142:
[----:B------:R-:W-:Y:S02]  /*c080*/  MOV R2, UR8 ;  /* 0x0000000800027c02 */ /* 0x000fe40008000f00 */
[----:B------:R-:W-:-:S07]  /*c090*/  MOV R5, R4 ;  /* 0x0000000400057202 */ /* 0x000fce0000000f00 */
.L_x_253:
[----:B--2---:R2:W3:Y:S02]  /*c0a0*/  SYNCS.PHASECHK.TRANS64.TRYWAIT P0, [R2+URZ+0x90], R5 ;  /* 0x00009005020075a7 */ /* 0x0044e400080011ff */
[----:B---3--:R-:W-:Y:S05]  /*c0b0*/  @!P0 NANOSLEEP.SYNCS 0x989680 ;  /* 0x009896800000895d */ /* 0x008fea0003900000 */
[----:B------:R-:W3:Y:S02]  /*c0c0*/  @!P0 SYNCS.PHASECHK.TRANS64 P0, [R2+URZ+0x90], R5 ;  /* 0x00009005020085a7 */ /* 0x000ee400080010ff */
[----:B---3--:R-:W-:Y:S05]  /*c0d0*/  @!P0 BRA `(.L_x_253) ;  /* 0xfffffffc00f08947 */ /* 0x008fea000383ffff */
[----:B------:R-:W-:Y:S05]  /*c0e0*/  BRA `(.L_x_254) ;  /* 0xffffffdc00c47947 */ /* 0x000fea000383ffff */
        .weak           $__internal_0_$__cuda_sm10x_tcgen05_guardrail_trap_col_being_dealloced_not_returned_by_alloc
        .type           $__internal_0_$__cuda_sm10x_tcgen05_guardrail_trap_col_being_dealloced_not_returned_by_alloc,@function
        .size           $__internal_0_$__cuda_sm10x_tcgen05_guardrail_trap_col_being_dealloced_not_returned_by_alloc,($__internal_1_$__cuda_sm10x_tcgen05_guardrail_trap_phase_invalid_during_alloc - $__internal_0_$__cuda_sm10x_tcgen05_guardrail_trap_col_being_dealloced_not_returned_by_alloc)
$__internal_0_$__cuda_sm10x_tcgen05_guardrail_trap_col_being_dealloced_not_returned_by_alloc:
[----:B------:R-:W-:Y:S05]  /*c0f0*/  BPT.TRAP 0x1 ;  /* 0x000000040000795c */ /* 0x000fea0000300000 */
[----:B------:R-:W-:-:S04]  /*c100*/  HFMA2 R5, -RZ, RZ, 0, 0 ;  /* 0x00000000ff057431 */ /* 0x000fc800000001ff */
[----:B------:R-:W-:Y:S05]  /*c110*/  RET.REL.NODEC R4 `(kernel_cutlass_kernel_flash_attncuteflash_bwd_sm100FlashAttentionBackwardSm100_object_at__tensor0000o6411101213_tensor0000_o_6410111213_tensor0000o6411101213_tensor0000_o_6410111213_tenso_0) ;  /* 0xffffff3c04b87950 */ /* 0x000fea0003c3ffff */
        .weak           $__internal_1_$__cuda_sm10x_tcgen05_guardrail_trap_phase_invalid_during_alloc
        .type           $__internal_1_$__cuda_sm10x_tcgen05_guardrail_trap_phase_invalid_during_alloc,@function
        .size           $__internal_1_$__cuda_sm10x_tcgen05_guardrail_trap_phase_invalid_during_alloc,($__internal_2_$__cuda_sm10x_tcgen05_guardrail_trap_unallocated_columns_being_dealloced - $__internal_1_$__cuda_sm10x_tcgen05_guardrail_trap_phase_invalid_during_alloc)
$__internal_1_$__cuda_sm10x_tcgen05_guardrail_trap_phase_invalid_during_alloc:
[----:B------:R-:W-:Y:S05]  /*c120*/  BPT.TRAP 0x1 ;  /* 0x000000040000795c */ /* 0x000fea0000300000 */
[----:B------:R-:W-:Y:S01]  /*c130*/  HFMA2 R5, -RZ, RZ, 0, 0 ;  /* 0x00000000ff057431 */ /* 0x000fe200000001ff */
[----:B------:R-:W-:-:S04]  /*c140*/  MOV R4, R6 ;  /* 0x0000000600047202 */ /* 0x000fc80000000f00 */
[----:B------:R-:W-:Y:S05]  /*c150*/  RET.REL.NODEC R4 `(kernel_cutlass_kernel_flash_attncuteflash_bwd_sm100FlashAttentionBackwardSm100_object_at__tensor0000o6411101213_tensor0000_o_6410111213_tensor0000o6411101213_tensor0000_o_6410111213_tenso_0) ;  /* 0xffffff3c04a87950 */ /* 0x000fea0003c3ffff */
        .weak           $__internal_2_$__cuda_sm10x_tcgen05_guardrail_trap_unallocated_columns_being_dealloced
        .type           $__internal_2_$__cuda_sm10x_tcgen05_guardrail_trap_unallocated_columns_being_dealloced,@function
        .size           $__internal_2_$__cuda_sm10x_tcgen05_guardrail_trap_unallocated_columns_being_dealloced,(.L_x_258 - $__internal_2_$__cuda_sm10x_tcgen05_guardrail_trap_unallocated_columns_being_dealloced)
$__internal_2_$__cuda_sm10x_tcgen05_guardrail_trap_unallocated_columns_being_dealloced:
[----:B------:R-:W-:Y:S05]  /*c160*/  BPT.TRAP 0x1 ;  /* 0x000000040000795c */ /* 0x000fea0000300000 */
[----:B------:R-:W-:-:S04]  /*c170*/  MOV R5, 0x0 ;  /* 0x0000000000057802 */ /* 0x000fc80000000f00 */
[----:B------:R-:W-:Y:S05]  /*c180*/  RET.REL.NODEC R4 `(kernel_cutlass_kernel_flash_attncuteflash_bwd_sm100FlashAttentionBackwardSm100_object_at__tensor0000o6411101213_tensor0000_o_6410111213_tensor0000o6411101213_tensor0000_o_6410111213_tenso_0) ;  /* 0xffffff3c049c7950 */ /* 0x000fea0003c3ffff */
.L_x_255:
[----:B------:R-:W-:-:S00]  /*c190*/  BRA `(.L_x_255) ;  /* 0xfffffffc00fc7947 */ /* 0x000fc0000383ffff */
[----:B------:R-:W-:-:S00]  /*c1a0*/  NOP ;  /* 0x0000000000007918 */ /* 0x000fc00000000000 */
        /* <DEDUP_REMOVED lines=13> */
.L_x_258:


//--------------------- .nv.shared.kernel_cutlass_kernel_flash_attncuteflash_bwd_sm100FlashAttentionBackwardSm100_object_at__tensor0000o6411101213_tensor0000_o_6410111213_tensor0000o6411101213_tensor0000_o_6410111213_tenso_0 --------------------------
	.section	.nv.shared.kernel_cutlass_kernel_flash_attncuteflash_bwd_sm100FlashAttentionBackwardSm100_object_at__tensor0000o6411101213_tensor0000_o_6410111213_tensor0000o6411101213_tensor0000_o_6410111213_tenso_0,"aw",@nobits
	.sectionflags	@""
	.align	1024
	.zero		1024


//--------------------- .nv.shared.reserved.0     --------------------------
	.section	.nv.shared.reserved.0,"aw",@nobits
	.align	8
	.weak		__nv_reservedSMEM_offset_0_alias
	.size		__nv_reservedSMEM_offset_0_alias, 0, 64
	.other		__nv_reservedSMEM_offset_0_alias,@"STO_CUDA_RESERVED_SHARED STV_DEFAULT"
__nv_reservedSMEM_offset_0_alias:
	.zero		0
.nv.shared.reserved.0:
	.zero		64
	.weak		__nv_reservedSMEM_allocation_phase
	.type		__nv_reservedSMEM_allocation_phase,@object
	.size		__nv_reservedSMEM_allocation_phase,(.L_0 - __nv_reservedSMEM_allocation_phase)
__nv_reservedSMEM_allocation_phase:
	.zero		1
.L_0:
	.zero		7
	.weak		__nv_reservedSMEM_devtool_atexit_pc
	.type		__nv_reservedSMEM_devtool_atexit_pc,@object
	.size		__nv_reservedSMEM_devtool_atexit_pc,(__nv_reservedSMEM_allocation_mask - __nv_reservedSMEM_devtool_atexit_pc)
__nv_reservedSMEM_devtool_atexit_pc:
	.zero		8
	.weak		__nv_reservedSMEM_allocation_mask
	.type		__nv_reservedSMEM_allocation_mask,@object
	.size		__nv_reservedSMEM_allocation_mask,(.L_2 - __nv_reservedSMEM_allocation_mask)
__nv_reservedSMEM_allocation_mask:
	.zero		4
.L_2:
	.zero		4
	.weak		__nv_reservedSMEM_tmem_allocation_pipeline_mbarrier
	.type		__nv_reservedSMEM_tmem_allocation_pipeline_mbarrier,@object
	.size		__nv_reservedSMEM_tmem_allocation_pipeline_mbarrier,(__nv_reservedSMEM_tmem_allocation_pipeline_mbarrier_parity - __nv_reservedSMEM_tmem_allocation_pipeline_mbarrier)
__nv_reservedSMEM_tmem_allocation_pipeline_mbarrier:
	.zero		8
	.weak		__nv_reservedSMEM_tmem_allocation_pipeline_mbarrier_parity
	.type		__nv_reservedSMEM_tmem_allocation_pipeline_mbarrier_parity,@object
	.size		__nv_reservedSMEM_tmem_allocation_pipeline_mbarrier_parity,(.L_4 - __nv_reservedSMEM_tmem_allocation_pipeline_mbarrier_parity)
__nv_reservedSMEM_tmem_allocation_pipeline_mbarrier_parity:
	.zero		4
.L_4:


//--------------------- .nv.constant0.kernel_cutlass_kernel_flash_attncuteflash_bwd_sm100FlashAttentionBackwardSm100_object_at__tensor0000o6411101213_tensor0000_o_6410111213_tensor0000o6411101213_tensor0000_o_6410111213_tenso_0 --------------------------
	.section	.nv.constant0.kernel_cutlass_kernel_flash_attncuteflash_bwd_sm100FlashAttentionBackwardSm100_object_at__tensor0000o6411101213_tensor0000_o_6410111213_tensor0000o6411101213_tensor0000_o_6410111213_tenso_0,"a",@progbits
	.sectionflags	@""
	.align	4
.nv.constant0.kernel_cutlass_kernel_flash_attncuteflash_bwd_sm100FlashAttentionBackwardSm100_object_at__tensor0000o6411101213_tensor0000_o_6410111213_tensor0000o6411101213_tensor0000_o_6410111213_tenso_0:
	.zero		2480


//--------------------- SYMBOLS --------------------------

	.type		.nv.reservedSmem.offset0,@object
	.size		.nv.reservedSmem.offset0,0x4
	.type		.nv.reservedSmem.cap,@object
	.size		.nv.reservedSmem.cap,0x4
